	.target	sm_90a

	.elftype	@"ET_EXEC"


//--------------------- .note.nv.tkinfo           --------------------------
	.section	.note.nv.tkinfo,"",@"SHT_NOTE"
	.sectionflags	@"SHF_NOTE_NV_TKINFO"
	.tkinfo
        /*0018*/ 	.word	0x00000002
        /*0030*/ 	.string	""
        /*0030*/ 	.string	"ptxas"
        /*0030*/ 	.string	"Cuda compilation tools, release 13.0, V13.0.88"
        /*0030*/ 	.string	"Build cuda_13.0.r13.0/compiler.36424714_0"
        /*0030*/ 	.string	"-arch sm_90a -m 64 "



//--------------------- .note.nv.cuinfo           --------------------------
	.section	.note.nv.cuinfo,"",@"SHT_NOTE"
	.sectionflags	@"SHF_NOTE_NV_CUINFO"
        /*0018*/ 	.short	0x0002
        /*001a*/ 	.short	0x005a
        /*001c*/ 	.short	0x0082
	.zero		2


//--------------------- .nv.info                  --------------------------
	.section	.nv.info,"",@"SHT_CUDA_INFO"
	.align	4


	//----- nvinfo : EIATTR_REGCOUNT
	.align		4
        /*0000*/ 	.byte	0x04, 0x2f
        /*0002*/ 	.short	(.L_15 - .L_14)
	.align		4
.L_14:
        /*0004*/ 	.word	index@(_ZN7cutlass13device_kernelINS_4gemm6kernel13GemmUniversalIN4cute5tupleIJiiiiEEENS1_10collective13CollectiveMmaINS1_34MainloopSm90TmaGmmaWarpSpecializedILi9ENS5_IJNS4_1CILi1EEESB_SB_EEENS1_32KernelTmaWarpSpecializedPingpongEEENS5_IJNSA_ILi64EEENSA_ILi128EEESF_EEENS_6half_tENS5_IJSB_llEEESI_SJ_NS4_8TiledMMAINS4_8MMA_AtomIJNS4_4SM904GMMA26MMA_64x128x16_F32F16F16_SSILNSN_5MajorE1ELSP_1ELNSN_7ScaleInE1ELSQ_1EEEEEENS4_6LayoutISC_NS5_IJNSA_ILi0EEESU_SU_EEEEENS5_IJNS4_10UnderscoreESX_SX_EEEEENS4_13SM90_TMA_LOADENS4_14ComposedLayoutINS4_7SwizzleILi3ELi4ELi3EEENS4_18smem_ptr_flag_bitsILi16EEENST_INS5_IJSF_NSA_ILi8EEEEEENS5_IJSB_SF_EEEEEEEvNS4_8identityES10_S1A_vS1B_EENS_8epilogue10collective6detail29Sm90TmaWarpSpecializedAdapterINS1E_15DefaultEpilogueISI_NS5_IJlSB_lEEES1I_NS1D_6thread17LinearCombinationISI_Li1EffLNS1J_9ScaleType4KindE0ELNS_15FloatRoundStyleE2ESI_EENS1_15EpilogueDefaultEEEEEvvEEEEvNT_6ParamsE)
        /*0008*/ 	.word	0x000000a8


	//----- nvinfo : EIATTR_FRAME_SIZE
	.align		4
.L_15:
        /*000c*/ 	.byte	0x04, 0x11
        /*000e*/ 	.short	(.L_17 - .L_16)
	.align		4
.L_16:
        /*0010*/ 	.word	index@(_ZN7cutlass13device_kernelINS_4gemm6kernel13GemmUniversalIN4cute5tupleIJiiiiEEENS1_10collective13CollectiveMmaINS1_34MainloopSm90TmaGmmaWarpSpecializedILi9ENS5_IJNS4_1CILi1EEESB_SB_EEENS1_32KernelTmaWarpSpecializedPingpongEEENS5_IJNSA_ILi64EEENSA_ILi128EEESF_EEENS_6half_tENS5_IJSB_llEEESI_SJ_NS4_8TiledMMAINS4_8MMA_AtomIJNS4_4SM904GMMA26MMA_64x128x16_F32F16F16_SSILNSN_5MajorE1ELSP_1ELNSN_7ScaleInE1ELSQ_1EEEEEENS4_6LayoutISC_NS5_IJNSA_ILi0EEESU_SU_EEEEENS5_IJNS4_10UnderscoreESX_SX_EEEEENS4_13SM90_TMA_LOADENS4_14ComposedLayoutINS4_7SwizzleILi3ELi4ELi3EEENS4_18smem_ptr_flag_bitsILi16EEENST_INS5_IJSF_NSA_ILi8EEEEEENS5_IJSB_SF_EEEEEEEvNS4_8identityES10_S1A_vS1B_EENS_8epilogue10collective6detail29Sm90TmaWarpSpecializedAdapterINS1E_15DefaultEpilogueISI_NS5_IJlSB_lEEES1I_NS1D_6thread17LinearCombinationISI_Li1EffLNS1J_9ScaleType4KindE0ELNS_15FloatRoundStyleE2ESI_EENS1_15EpilogueDefaultEEEEEvvEEEEvNT_6ParamsE)
        /*0014*/ 	.word	0x00000008


	//----- nvinfo : EIATTR_MIN_STACK_SIZE
	.align		4
.L_17:
        /*0018*/ 	.byte	0x04, 0x12
        /*001a*/ 	.short	(.L_19 - .L_18)
	.align		4
.L_18:
        /*001c*/ 	.word	index@(_ZN7cutlass13device_kernelINS_4gemm6kernel13GemmUniversalIN4cute5tupleIJiiiiEEENS1_10collective13CollectiveMmaINS1_34MainloopSm90TmaGmmaWarpSpecializedILi9ENS5_IJNS4_1CILi1EEESB_SB_EEENS1_32KernelTmaWarpSpecializedPingpongEEENS5_IJNSA_ILi64EEENSA_ILi128EEESF_EEENS_6half_tENS5_IJSB_llEEESI_SJ_NS4_8TiledMMAINS4_8MMA_AtomIJNS4_4SM904GMMA26MMA_64x128x16_F32F16F16_SSILNSN_5MajorE1ELSP_1ELNSN_7ScaleInE1ELSQ_1EEEEEENS4_6LayoutISC_NS5_IJNSA_ILi0EEESU_SU_EEEEENS5_IJNS4_10UnderscoreESX_SX_EEEEENS4_13SM90_TMA_LOADENS4_14ComposedLayoutINS4_7SwizzleILi3ELi4ELi3EEENS4_18smem_ptr_flag_bitsILi16EEENST_INS5_IJSF_NSA_ILi8EEEEEENS5_IJSB_SF_EEEEEEEvNS4_8identityES10_S1A_vS1B_EENS_8epilogue10collective6detail29Sm90TmaWarpSpecializedAdapterINS1E_15DefaultEpilogueISI_NS5_IJlSB_lEEES1I_NS1D_6thread17LinearCombinationISI_Li1EffLNS1J_9ScaleType4KindE0ELNS_15FloatRoundStyleE2ESI_EENS1_15EpilogueDefaultEEEEEvvEEEEvNT_6ParamsE)
        /*0020*/ 	.word	0x00000008
.L_19:


//--------------------- .nv.compat                --------------------------
	.section	.nv.compat,"",@"SHT_CUDA_COMPAT_INFO"
	.align	4
        /*0000*/ 	.byte	0x02, 0x09, 0x01, 0x00, 0x02, 0x02, 0x04, 0x00, 0x02, 0x05, 0x05, 0x00, 0x03, 0x07, 0x01, 0x01
        /*0010*/ 	.byte	0x02, 0x03, 0x01, 0x00, 0x02, 0x06, 0x01, 0x00, 0x04, 0x0b, 0x08, 0x00, 0x00, 0x00, 0x00, 0x00
        /*0020*/ 	.byte	0x00, 0x00, 0x00, 0x00


//--------------------- .nv.info._ZN7cutlass13device_kernelINS_4gemm6kernel13GemmUniversalIN4cute5tupleIJiiiiEEENS1_10collective13CollectiveMmaINS1_34MainloopSm90TmaGmmaWarpSpecializedILi9ENS5_IJNS4_1CILi1EEESB_SB_EEENS1_32KernelTmaWarpSpecializedPingpongEEENS5_IJNSA_ILi64EEENSA_ILi128EEESF_EEENS_6half_tENS5_IJSB_llEEESI_SJ_NS4_8TiledMMAINS4_8MMA_AtomIJNS4_4SM904GMMA26MMA_64x128x16_F32F16F16_SSILNSN_5MajorE1ELSP_1ELNSN_7ScaleInE1ELSQ_1EEEEEENS4_6LayoutISC_NS5_IJNSA_ILi0EEESU_SU_EEEEENS5_IJNS4_10UnderscoreESX_SX_EEEEENS4_13SM90_TMA_LOADENS4_14ComposedLayoutINS4_7SwizzleILi3ELi4ELi3EEENS4_18smem_ptr_flag_bitsILi16EEENST_INS5_IJSF_NSA_ILi8EEEEEENS5_IJSB_SF_EEEEEEEvNS4_8identityES10_S1A_vS1B_EENS_8epilogue10collective6detail29Sm90TmaWarpSpecializedAdapterINS1E_15DefaultEpilogueISI_NS5_IJlSB_lEEES1I_NS1D_6thread17LinearCombinationISI_Li1EffLNS1J_9ScaleType4KindE0ELNS_15FloatRoundStyleE2ESI_EENS1_15EpilogueDefaultEEEEEvvEEEEvNT_6ParamsE --------------------------
	.section	.nv.info._ZN7cutlass13device_kernelINS_4gemm6kernel13GemmUniversalIN4cute5tupleIJiiiiEEENS1_10collective13CollectiveMmaINS1_34MainloopSm90TmaGmmaWarpSpecializedILi9ENS5_IJNS4_1CILi1EEESB_SB_EEENS1_32KernelTmaWarpSpecializedPingpongEEENS5_IJNSA_ILi64EEENSA_ILi128EEESF_EEENS_6half_tENS5_IJSB_llEEESI_SJ_NS4_8TiledMMAINS4_8MMA_AtomIJNS4_4SM904GMMA26MMA_64x128x16_F32F16F16_SSILNSN_5MajorE1ELSP_1ELNSN_7ScaleInE1ELSQ_1EEEEEENS4_6LayoutISC_NS5_IJNSA_ILi0EEESU_SU_EEEEENS5_IJNS4_10UnderscoreESX_SX_EEEEENS4_13SM90_TMA_LOADENS4_14ComposedLayoutINS4_7SwizzleILi3ELi4ELi3EEENS4_18smem_ptr_flag_bitsILi16EEENST_INS5_IJSF_NSA_ILi8EEEEEENS5_IJSB_SF_EEEEEEEvNS4_8identityES10_S1A_vS1B_EENS_8epilogue10collective6detail29Sm90TmaWarpSpecializedAdapterINS1E_15DefaultEpilogueISI_NS5_IJlSB_lEEES1I_NS1D_6thread17LinearCombinationISI_Li1EffLNS1J_9ScaleType4KindE0ELNS_15FloatRoundStyleE2ESI_EENS1_15EpilogueDefaultEEEEEvvEEEEvNT_6ParamsE,"",@"SHT_CUDA_INFO"
	.sectionflags	@""
	.align	4


	//----- nvinfo : EIATTR_CUDA_API_VERSION
	.align		4
        /*0000*/ 	.byte	0x04, 0x37
        /*0002*/ 	.short	(.L_21 - .L_20)
.L_20:
        /*0004*/ 	.word	0x00000082


	//----- nvinfo : EIATTR_KPARAM_INFO
	.align		4
.L_21:
        /*0008*/ 	.byte	0x04, 0x17
        /*000a*/ 	.short	(.L_23 - .L_22)
.L_22:
        /*000c*/ 	.word	0x00000000
        /*0010*/ 	.short	0x0000
        /*0012*/ 	.short	0x0070
        /*0014*/ 	.byte	0x00, 0xf0, 0x01, 0x10


	//----- nvinfo : EIATTR_SPARSE_MMA_MASK
	.align		4
.L_23:
        /*0018*/ 	.byte	0x03, 0x50
        /*001a*/ 	.short	0x0000


	//----- nvinfo : EIATTR_MAXREG_COUNT
	.align		4
        /*001c*/ 	.byte	0x03, 0x1b
        /*001e*/ 	.short	0x00a8


	//----- nvinfo : EIATTR_NUM_BARRIERS
	.align		4
        /*0020*/ 	.byte	0x02, 0x4c
        /*0022*/ 	.byte	0x01
	.zero		1


	//----- nvinfo : EIATTR_EXTERNS
	.align		4
        /*0024*/ 	.byte	0x04, 0x0f
        /*0026*/ 	.short	(.L_25 - .L_24)


	//   ....[0]....
	.align		4
.L_24:
        /*0028*/ 	.word	index@(__assertfail)


	//----- nvinfo : EIATTR_ANNOTATIONS
	.align		4
.L_25:
        /*002c*/ 	.byte	0x04, 0x55
        /*002e*/ 	.short	(.L_27 - .L_26)


	//   ....[0]....
.L_26:
        /*0030*/ 	.word	0x00000001
        /*0034*/ 	.byte	0xa0, 0x0b, 0x00, 0x00, 0x01, 0x00, 0x00, 0x00, 0xc0, 0x12, 0x00, 0x00, 0x01, 0x00, 0x00, 0x00
        /*0044*/ 	.byte	0x80, 0x61, 0x00, 0x00, 0x01, 0x00, 0x00, 0x00, 0xb0, 0x6d, 0x00, 0x00


	//----- nvinfo : EIATTR_MERCURY_ISA_VERSION
	.align		4
.L_27:
        /*0050*/ 	.byte	0x03, 0x5f
        /*0052*/ 	.short	0x0101


	//----- nvinfo : EIATTR_INT_WARP_WIDE_INSTR_OFFSETS
	.align		4
        /*0054*/ 	.byte	0x04, 0x31
        /*0056*/ 	.short	(.L_29 - .L_28)


	//   ....[0]....
.L_28:
        /*0058*/ 	.word	0x000004c0


	//   ....[1]....
        /*005c*/ 	.word	0x000004e0


	//   ....[2]....
        /*0060*/ 	.word	0x00000560


	//   ....[3]....
        /*0064*/ 	.word	0x00000570


	//   ....[4]....
        /*0068*/ 	.word	0x00000580


	//   ....[5]....
        /*006c*/ 	.word	0x000005a0


	//   ....[6]....
        /*0070*/ 	.word	0x00000630


	//   ....[7]....
        /*0074*/ 	.word	0x00000650


	//----- nvinfo : EIATTR_COOP_GROUP_MASK_REGIDS
	.align		4
.L_29:
        /*0078*/ 	.byte	0x04, 0x29
        /*007a*/ 	.short	(.L_31 - .L_30)


	//   ....[0]....
.L_30:
        /*007c*/ 	.word	0xffffffff


	//   ....[1]....
        /*0080*/ 	.word	0xffffffff


	//   ....[2]....
        /*0084*/ 	.word	0xffffffff


	//   ....[3]....
        /*0088*/ 	.word	0xffffffff


	//   ....[4]....
        /*008c*/ 	.word	0xffffffff


	//   ....[5]....
        /*0090*/ 	.word	0xffffffff


	//----- nvinfo : EIATTR_COOP_GROUP_INSTR_OFFSETS
	.align		4
.L_31:
        /*0094*/ 	.byte	0x04, 0x28
        /*0096*/ 	.short	(.L_33 - .L_32)


	//   ....[0]....
.L_32:
        /*0098*/ 	.word	0x00000070


	//   ....[1]....
        /*009c*/ 	.word	0x00000080


	//   ....[2]....
        /*00a0*/ 	.word	0x00000140


	//   ....[3]....
        /*00a4*/ 	.word	0x000003a0


	//   ....[4]....
        /*00a8*/ 	.word	0x000003e0


	//   ....[5]....
        /*00ac*/ 	.word	0x00000420


	//----- nvinfo : EIATTR_REG_RECONFIG
	.align		4
.L_33:
        /*00b0*/ 	.byte	0x01, 0x54
	.zero		2


	//----- nvinfo : EIATTR_SYSCALL_OFFSETS
	.align		4
        /*00b4*/ 	.byte	0x04, 0x46
        /*00b6*/ 	.short	(.L_35 - .L_34)


	//   ....[0]....
.L_34:
        /*00b8*/ 	.word	0x00001740


	//----- nvinfo : EIATTR_MBARRIER_INSTR_OFFSETS
	.align		4
.L_35:
        /*00bc*/ 	.byte	0x04, 0x39
        /*00be*/ 	.short	(.L_37 - .L_36)


	//   ....[0]....
.L_36:
        /*00c0*/ 	.word	0x00000260
        /*00c4*/ 	.word	0x000000ff
        /*00c8*/ 	.word	0x00000000
        /*00cc*/ 	.short	0x0100
        /*00ce*/ 	.byte	0x08
	.zero		1


	//   ....[1]....
        /*00d0*/ 	.word	0x00000270
        /*00d4*/ 	.word	0x000000ff
        /*00d8*/ 	.word	0x00000048
        /*00dc*/ 	.short	0x0100
        /*00de*/ 	.byte	0x08
	.zero		1


	//   ....[2]....
        /*00e0*/ 	.word	0x00000280
        /*00e4*/ 	.word	0x000000ff
        /*00e8*/ 	.word	0x00000008
        /*00ec*/ 	.short	0x0100
        /*00ee*/ 	.byte	0x08
	.zero		1


	//   ....[3]....
        /*00f0*/ 	.word	0x00000290
        /*00f4*/ 	.word	0x000000ff
        /*00f8*/ 	.word	0x00000050
        /*00fc*/ 	.short	0x0100
        /*00fe*/ 	.byte	0x08
	.zero		1


	//   ....[4]....
        /*0100*/ 	.word	0x000002a0
        /*0104*/ 	.word	0x000000ff
        /*0108*/ 	.word	0x00000010
        /*010c*/ 	.short	0x0100
        /*010e*/ 	.byte	0x08
	.zero		1


	//   ....[5]....
        /*0110*/ 	.word	0x000002b0
        /*0114*/ 	.word	0x000000ff
        /*0118*/ 	.word	0x00000058
        /*011c*/ 	.short	0x0100
        /*011e*/ 	.byte	0x08
	.zero		1


	//   ....[6]....
        /*0120*/ 	.word	0x000002c0
        /*0124*/ 	.word	0x000000ff
        /*0128*/ 	.word	0x00000018
        /*012c*/ 	.short	0x0100
        /*012e*/ 	.byte	0x08
	.zero		1


	//   ....[7]....
        /*0130*/ 	.word	0x000002d0
        /*0134*/ 	.word	0x000000ff
        /*0138*/ 	.word	0x00000060
        /*013c*/ 	.short	0x0100
        /*013e*/ 	.byte	0x08
	.zero		1


	//   ....[8]....
        /*0140*/ 	.word	0x000002e0
        /*0144*/ 	.word	0x000000ff
        /*0148*/ 	.word	0x00000020
        /*014c*/ 	.short	0x0100
        /*014e*/ 	.byte	0x08
	.zero		1


	//   ....[9]....
        /*0150*/ 	.word	0x000002f0
        /*0154*/ 	.word	0x000000ff
        /*0158*/ 	.word	0x00000068
        /*015c*/ 	.short	0x0100
        /*015e*/ 	.byte	0x08
	.zero		1


	//   ....[10]....
        /*0160*/ 	.word	0x00000300
        /*0164*/ 	.word	0x000000ff
        /*0168*/ 	.word	0x00000028
        /*016c*/ 	.short	0x0100
        /*016e*/ 	.byte	0x08
	.zero		1


	//   ....[11]....
        /*0170*/ 	.word	0x00000310
        /*0174*/ 	.word	0x000000ff
        /*0178*/ 	.word	0x00000070
        /*017c*/ 	.short	0x0100
        /*017e*/ 	.byte	0x08
	.zero		1


	//   ....[12]....
        /*0180*/ 	.word	0x00000320
        /*0184*/ 	.word	0x000000ff
        /*0188*/ 	.word	0x00000030
        /*018c*/ 	.short	0x0100
        /*018e*/ 	.byte	0x08
	.zero		1


	//   ....[13]....
        /*0190*/ 	.word	0x00000330
        /*0194*/ 	.word	0x000000ff
        /*0198*/ 	.word	0x00000078
        /*019c*/ 	.short	0x0100
        /*019e*/ 	.byte	0x08
	.zero		1


	//   ....[14]....
        /*01a0*/ 	.word	0x00000340
        /*01a4*/ 	.word	0x000000ff
        /*01a8*/ 	.word	0x00000038
        /*01ac*/ 	.short	0x0100
        /*01ae*/ 	.byte	0x08
	.zero		1


	//   ....[15]....
        /*01b0*/ 	.word	0x00000350
        /*01b4*/ 	.word	0x000000ff
        /*01b8*/ 	.word	0x00000080
        /*01bc*/ 	.short	0x0100
        /*01be*/ 	.byte	0x08
	.zero		1


	//   ....[16]....
        /*01c0*/ 	.word	0x00000360
        /*01c4*/ 	.word	0x000000ff
        /*01c8*/ 	.word	0x00000040
        /*01cc*/ 	.short	0x0100
        /*01ce*/ 	.byte	0x08
	.zero		1


	//   ....[17]....
        /*01d0*/ 	.word	0x00000370
        /*01d4*/ 	.word	0x000000ff
        /*01d8*/ 	.word	0x00000088
        /*01dc*/ 	.short	0x0100
        /*01de*/ 	.byte	0x08
	.zero		1


	//   ....[18]....
        /*01e0*/ 	.word	0x00000690
        /*01e4*/ 	.word	0x000000ff
        /*01e8*/ 	.word	0x000000c0
        /*01ec*/ 	.short	0x0100
        /*01ee*/ 	.byte	0x08
	.zero		1


	//   ....[19]....
        /*01f0*/ 	.word	0x00000700
        /*01f4*/ 	.word	0x000000ff
        /*01f8*/ 	.word	0x000000c8
        /*01fc*/ 	.short	0x0100
        /*01fe*/ 	.byte	0x08
	.zero		1


	//   ....[20]....
        /*0200*/ 	.word	0x00000720
        /*0204*/ 	.word	0x000000ff
        /*0208*/ 	.word	0x000000a0
        /*020c*/ 	.short	0x0100
        /*020e*/ 	.byte	0x09
	.zero		1


	//   ....[21]....
        /*0210*/ 	.word	0x00000730
        /*0214*/ 	.word	0x000000ff
        /*0218*/ 	.word	0x000000a8
        /*021c*/ 	.short	0x0100
        /*021e*/ 	.byte	0x09
	.zero		1


	//   ....[22]....
        /*0220*/ 	.word	0x00000740
        /*0224*/ 	.word	0x000000ff
        /*0228*/ 	.word	0x000000b0
        /*022c*/ 	.short	0x0100
        /*022e*/ 	.byte	0x09
	.zero		1


	//   ....[23]....
        /*0230*/ 	.word	0x00000750
        /*0234*/ 	.word	0x000000ff
        /*0238*/ 	.word	0x000000b8
        /*023c*/ 	.short	0x0100
        /*023e*/ 	.byte	0x09
	.zero		1


	//   ....[24]....
        /*0240*/ 	.word	0x00001600
        /*0244*/ 	.word	0x000000ff
        /*0248*/ 	.word	0xfffffff8
        /*024c*/ 	.short	0x010a
        /*024e*/ 	.byte	0x2b
	.zero		1


	//   ....[25]....
        /*0250*/ 	.word	0x000017c0
        /*0254*/ 	.word	0x00000003
        /*0258*/ 	.word	0x00000000
        /*025c*/ 	.short	0x010a
        /*025e*/ 	.byte	0x3f
	.zero		1


	//   ....[26]....
        /*0260*/ 	.word	0x00001820
        /*0264*/ 	.word	0x00000003
        /*0268*/ 	.word	0x00000000
        /*026c*/ 	.short	0x010a
        /*026e*/ 	.byte	0x3f
	.zero		1


	//   ....[27]....
        /*0270*/ 	.word	0x00001b70
        /*0274*/ 	.word	0x000000ff
        /*0278*/ 	.word	0x00000000
        /*027c*/ 	.short	0x010a
        /*027e*/ 	.byte	0x04
	.zero		1


	//   ....[28]....
        /*0280*/ 	.word	0x00001bb0
        /*0284*/ 	.word	0x000000ff
        /*0288*/ 	.word	0x00000000
        /*028c*/ 	.short	0x010a
        /*028e*/ 	.byte	0x04
	.zero		1


	//   ....[29]....
        /*0290*/ 	.word	0x00001e10
        /*0294*/ 	.word	0x000000ff
        /*0298*/ 	.word	0x00000000
        /*029c*/ 	.short	0x0101
        /*029e*/ 	.byte	0x04
	.zero		1


	//   ....[30]....
        /*02a0*/ 	.word	0x00001f10
        /*02a4*/ 	.word	0x00000003
        /*02a8*/ 	.word	0x00000000
        /*02ac*/ 	.short	0x0101
        /*02ae*/ 	.byte	0x2e
	.zero		1


	//   ....[31]....
        /*02b0*/ 	.word	0x00001fe0
        /*02b4*/ 	.word	0x000000ff
        /*02b8*/ 	.word	0x00000000
        /*02bc*/ 	.short	0x0101
        /*02be*/ 	.byte	0x06
	.zero		1


	//   ....[32]....
        /*02c0*/ 	.word	0x00002050
        /*02c4*/ 	.word	0x000000ff
        /*02c8*/ 	.word	0x00000008
        /*02cc*/ 	.short	0x010a
        /*02ce*/ 	.byte	0x2b
	.zero		1


	//   ....[33]....
        /*02d0*/ 	.word	0x000061c0
        /*02d4*/ 	.word	0x00000000
        /*02d8*/ 	.word	0x00000000
        /*02dc*/ 	.short	0x0101
        /*02de*/ 	.byte	0x2e
	.zero		1


	//   ....[34]....
        /*02e0*/ 	.word	0x00006ad0
        /*02e4*/ 	.word	0x0000000b
        /*02e8*/ 	.word	0x00000048
        /*02ec*/ 	.short	0x010a
        /*02ee*/ 	.byte	0x3f
	.zero		1


	//   ....[35]....
        /*02f0*/ 	.word	0x00006ee0
        /*02f4*/ 	.word	0x00000006
        /*02f8*/ 	.word	0x000000c8
        /*02fc*/ 	.short	0x0101
        /*02fe*/ 	.byte	0x3f
	.zero		1


	//   ....[36]....
        /*0300*/ 	.word	0x00007600
        /*0304*/ 	.word	0x00000007
        /*0308*/ 	.word	0x00000000
        /*030c*/ 	.short	0x010a
        /*030e*/ 	.byte	0x3f
	.zero		1


	//   ....[37]....
        /*0310*/ 	.word	0x00007680
        /*0314*/ 	.word	0x00000006
        /*0318*/ 	.word	0x00000000
        /*031c*/ 	.short	0x010a
        /*031e*/ 	.byte	0x3f
	.zero		1


	//   ....[38]....
        /*0320*/ 	.word	0x00007710
        /*0324*/ 	.word	0x00000007
        /*0328*/ 	.word	0x00000000
        /*032c*/ 	.short	0x010a
        /*032e*/ 	.byte	0x3f
	.zero		1


	//   ....[39]....
        /*0330*/ 	.word	0x000077a0
        /*0334*/ 	.word	0x00000006
        /*0338*/ 	.word	0x00000000
        /*033c*/ 	.short	0x010a
        /*033e*/ 	.byte	0x3f
	.zero		1


	//   ....[40]....
        /*0340*/ 	.word	0x00007830
        /*0344*/ 	.word	0x00000007
        /*0348*/ 	.word	0x00000000
        /*034c*/ 	.short	0x010a
        /*034e*/ 	.byte	0x3f
	.zero		1


	//   ....[41]....
        /*0350*/ 	.word	0x000078c0
        /*0354*/ 	.word	0x00000006
        /*0358*/ 	.word	0x00000000
        /*035c*/ 	.short	0x010a
        /*035e*/ 	.byte	0x3f
	.zero		1


	//   ....[42]....
        /*0360*/ 	.word	0x00007950
        /*0364*/ 	.word	0x00000007
        /*0368*/ 	.word	0x00000000
        /*036c*/ 	.short	0x010a
        /*036e*/ 	.byte	0x3f
	.zero		1


	//   ....[43]....
        /*0370*/ 	.word	0x000079e0
        /*0374*/ 	.word	0x00000006
        /*0378*/ 	.word	0x00000000
        /*037c*/ 	.short	0x010a
        /*037e*/ 	.byte	0x3f
	.zero		1


	//   ....[44]....
        /*0380*/ 	.word	0x00007a70
        /*0384*/ 	.word	0x00000005
        /*0388*/ 	.word	0x00000000
        /*038c*/ 	.short	0x010a
        /*038e*/ 	.byte	0x3f
	.zero		1


	//   ....[45]....
        /*0390*/ 	.word	0x00007ae0
        /*0394*/ 	.word	0x00000003
        /*0398*/ 	.word	0xfffffff8
        /*039c*/ 	.short	0x010a
        /*039e*/ 	.byte	0x3f
	.zero		1


	//   ....[46]....
        /*03a0*/ 	.word	0x00007b30
        /*03a4*/ 	.word	0x00000003
        /*03a8*/ 	.word	0x00000000
        /*03ac*/ 	.short	0x010a
        /*03ae*/ 	.byte	0x3f
	.zero		1


	//   ....[47]....
        /*03b0*/ 	.word	0x00007b90
        /*03b4*/ 	.word	0x00000004
        /*03b8*/ 	.word	0x00000000
        /*03bc*/ 	.short	0x010a
        /*03be*/ 	.byte	0x3f
	.zero		1


	//   ....[48]....
        /*03c0*/ 	.word	0x00007bf0
        /*03c4*/ 	.word	0x00000003
        /*03c8*/ 	.word	0x00000008
        /*03cc*/ 	.short	0x010a
        /*03ce*/ 	.byte	0x3f
	.zero		1


	//   ....[49]....
        /*03d0*/ 	.word	0x00007cc0
        /*03d4*/ 	.word	0x0000000b
        /*03d8*/ 	.word	0x00000048
        /*03dc*/ 	.short	0x010a
        /*03de*/ 	.byte	0x3f
	.zero		1


	//   ....[50]....
        /*03e0*/ 	.word	0x00007d90
        /*03e4*/ 	.word	0x00000007
        /*03e8*/ 	.word	0x00000000
        /*03ec*/ 	.short	0x010a
        /*03ee*/ 	.byte	0x3f
	.zero		1


	//   ....[51]....
        /*03f0*/ 	.word	0x00007de0
        /*03f4*/ 	.word	0x00000006
        /*03f8*/ 	.word	0x00000000
        /*03fc*/ 	.short	0x010a
        /*03fe*/ 	.byte	0x3f
	.zero		1


	//   ....[52]....
        /*0400*/ 	.word	0x00007e30
        /*0404*/ 	.word	0x00000007
        /*0408*/ 	.word	0x00000000
        /*040c*/ 	.short	0x010a
        /*040e*/ 	.byte	0x3f
	.zero		1


	//   ....[53]....
        /*0410*/ 	.word	0x00007e80
        /*0414*/ 	.word	0x00000006
        /*0418*/ 	.word	0x00000000
        /*041c*/ 	.short	0x010a
        /*041e*/ 	.byte	0x3f
	.zero		1


	//   ....[54]....
        /*0420*/ 	.word	0x00007ed0
        /*0424*/ 	.word	0x00000007
        /*0428*/ 	.word	0x00000000
        /*042c*/ 	.short	0x010a
        /*042e*/ 	.byte	0x3f
	.zero		1


	//   ....[55]....
        /*0430*/ 	.word	0x00007f20
        /*0434*/ 	.word	0x00000006
        /*0438*/ 	.word	0x00000000
        /*043c*/ 	.short	0x010a
        /*043e*/ 	.byte	0x3f
	.zero		1


	//   ....[56]....
        /*0440*/ 	.word	0x00007f70
        /*0444*/ 	.word	0x00000007
        /*0448*/ 	.word	0x00000000
        /*044c*/ 	.short	0x010a
        /*044e*/ 	.byte	0x3f
	.zero		1


	//   ....[57]....
        /*0450*/ 	.word	0x00007fc0
        /*0454*/ 	.word	0x00000006
        /*0458*/ 	.word	0x00000000
        /*045c*/ 	.short	0x010a
        /*045e*/ 	.byte	0x3f
	.zero		1


	//----- nvinfo : EIATTR_NUM_MBARRIERS
	.align		4
.L_37:
        /*0460*/ 	.byte	0x03, 0x38
        /*0462*/ 	.short	0x0018


	//----- nvinfo : EIATTR_EXIT_INSTR_OFFSETS
	.align		4
        /*0464*/ 	.byte	0x04, 0x1c
        /*0466*/ 	.short	(.L_39 - .L_38)


	//   ....[0]....
.L_38:
        /*0468*/ 	.word	0x00001250


	//   ....[1]....
        /*046c*/ 	.word	0x000012b0


	//   ....[2]....
        /*0470*/ 	.word	0x000067e0


	//   ....[3]....
        /*0474*/ 	.word	0x00006810


	//   ....[4]....
        /*0478*/ 	.word	0x00007ac0


	//----- nvinfo : EIATTR_MAX_THREADS
	.align		4
.L_39:
        /*047c*/ 	.byte	0x04, 0x05
        /*047e*/ 	.short	(.L_41 - .L_40)
.L_40:
        /*0480*/ 	.word	0x00000180
        /*0484*/ 	.word	0x00000001
        /*0488*/ 	.word	0x00000001


	//----- nvinfo : EIATTR_CRS_STACK_SIZE
	.align		4
.L_41:
        /*048c*/ 	.byte	0x04, 0x1e
        /*048e*/ 	.short	(.L_43 - .L_42)
.L_42:
        /*0490*/ 	.word	0x00000000


	//----- nvinfo : EIATTR_CBANK_PARAM_SIZE
	.align		4
.L_43:
        /*0494*/ 	.byte	0x03, 0x19
        /*0496*/ 	.short	0x0470


	//----- nvinfo : EIATTR_PARAM_CBANK
	.align		4
        /*0498*/ 	.byte	0x04, 0x0a
        /*049a*/ 	.short	(.L_45 - .L_44)
	.align		4
.L_44:
        /*049c*/ 	.word	index@(.nv.constant0._ZN7cutlass13device_kernelINS_4gemm6kernel13GemmUniversalIN4cute5tupleIJiiiiEEENS1_10collective13CollectiveMmaINS1_34MainloopSm90TmaGmmaWarpSpecializedILi9ENS5_IJNS4_1CILi1EEESB_SB_EEENS1_32KernelTmaWarpSpecializedPingpongEEENS5_IJNSA_ILi64EEENSA_ILi128EEESF_EEENS_6half_tENS5_IJSB_llEEESI_SJ_NS4_8TiledMMAINS4_8MMA_AtomIJNS4_4SM904GMMA26MMA_64x128x16_F32F16F16_SSILNSN_5MajorE1ELSP_1ELNSN_7ScaleInE1ELSQ_1EEEEEENS4_6LayoutISC_NS5_IJNSA_ILi0EEESU_SU_EEEEENS5_IJNS4_10UnderscoreESX_SX_EEEEENS4_13SM90_TMA_LOADENS4_14ComposedLayoutINS4_7SwizzleILi3ELi4ELi3EEENS4_18smem_ptr_flag_bitsILi16EEENST_INS5_IJSF_NSA_ILi8EEEEEENS5_IJSB_SF_EEEEEEEvNS4_8identityES10_S1A_vS1B_EENS_8epilogue10collective6detail29Sm90TmaWarpSpecializedAdapterINS1E_15DefaultEpilogueISI_NS5_IJlSB_lEEES1I_NS1D_6thread17LinearCombinationISI_Li1EffLNS1J_9ScaleType4KindE0ELNS_15FloatRoundStyleE2ESI_EENS1_15EpilogueDefaultEEEEEvvEEEEvNT_6ParamsE)
        /*04a0*/ 	.short	0x0210
        /*04a2*/ 	.short	0x0470


	//----- nvinfo : EIATTR_SW_WAR
	.align		4
.L_45:
        /*04a4*/ 	.byte	0x04, 0x36
        /*04a6*/ 	.short	(.L_47 - .L_46)
.L_46:
        /*04a8*/ 	.word	0x00000008
.L_47:


//--------------------- .nv.callgraph             --------------------------
	.section	.nv.callgraph,"",@"SHT_CUDA_CALLGRAPH"
	.align	4
	.sectionentsize	8
	.align		4
        /*0000*/ 	.word	0x00000000
	.align		4
        /*0004*/ 	.word	0xffffffff
	.align		4
        /*0008*/ 	.word	index@(_ZN7cutlass13device_kernelINS_4gemm6kernel13GemmUniversalIN4cute5tupleIJiiiiEEENS1_10collective13CollectiveMmaINS1_34MainloopSm90TmaGmmaWarpSpecializedILi9ENS5_IJNS4_1CILi1EEESB_SB_EEENS1_32KernelTmaWarpSpecializedPingpongEEENS5_IJNSA_ILi64EEENSA_ILi128EEESF_EEENS_6half_tENS5_IJSB_llEEESI_SJ_NS4_8TiledMMAINS4_8MMA_AtomIJNS4_4SM904GMMA26MMA_64x128x16_F32F16F16_SSILNSN_5MajorE1ELSP_1ELNSN_7ScaleInE1ELSQ_1EEEEEENS4_6LayoutISC_NS5_IJNSA_ILi0EEESU_SU_EEEEENS5_IJNS4_10UnderscoreESX_SX_EEEEENS4_13SM90_TMA_LOADENS4_14ComposedLayoutINS4_7SwizzleILi3ELi4ELi3EEENS4_18smem_ptr_flag_bitsILi16EEENST_INS5_IJSF_NSA_ILi8EEEEEENS5_IJSB_SF_EEEEEEEvNS4_8identityES10_S1A_vS1B_EENS_8epilogue10collective6detail29Sm90TmaWarpSpecializedAdapterINS1E_15DefaultEpilogueISI_NS5_IJlSB_lEEES1I_NS1D_6thread17LinearCombinationISI_Li1EffLNS1J_9ScaleType4KindE0ELNS_15FloatRoundStyleE2ESI_EENS1_15EpilogueDefaultEEEEEvvEEEEvNT_6ParamsE)
	.align		4
        /*000c*/ 	.word	index@(__assertfail)
	.align		4
        /*0010*/ 	.word	0x00000000
	.align		4
        /*0014*/ 	.word	0xfffffffe
	.align		4
        /*0018*/ 	.word	0x00000000
	.align		4
        /*001c*/ 	.word	0xfffffffd
	.align		4
        /*0020*/ 	.word	0x00000000
	.align		4
        /*0024*/ 	.word	0xfffffffc


//--------------------- .nv.constant4             --------------------------
	.section	.nv.constant4,"a",@progbits
	.align	8
	.align		8
.nv.constant4:
        /*0000*/ 	.dword	__assertfail
	.align		8
        /*0008*/ 	.dword	__unnamed_1
	.align		8
        /*0010*/ 	.dword	_ZN40_INTERNAL_baf69270_4_k_cu_e250e322_165794cuda3std3__45__cpo5beginE
	.align		8
        /*0018*/ 	.dword	_ZN40_INTERNAL_baf69270_4_k_cu_e250e322_165794cuda3std3__45__cpo3endE
	.align		8
        /*0020*/ 	.dword	_ZN40_INTERNAL_baf69270_4_k_cu_e250e322_165794cuda3std3__45__cpo6cbeginE
	.align		8
        /*0028*/ 	.dword	_ZN40_INTERNAL_baf69270_4_k_cu_e250e322_165794cuda3std3__45__cpo4cendE
	.align		8
        /*0030*/ 	.dword	_ZN40_INTERNAL_baf69270_4_k_cu_e250e322_165794cuda3std3__442_GLOBAL__N__baf69270_4_k_cu_e250e322_165796ignoreE
	.align		8
        /*0038*/ 	.dword	_ZN40_INTERNAL_baf69270_4_k_cu_e250e322_165794cuda3std3__419piecewise_constructE
	.align		8
        /*0040*/ 	.dword	_ZN40_INTERNAL_baf69270_4_k_cu_e250e322_165794cuda3std3__48in_placeE
	.align		8
        /*0048*/ 	.dword	_ZN40_INTERNAL_baf69270_4_k_cu_e250e322_165794cuda3std6ranges3__45__cpo4swapE
	.align		8
        /*0050*/ 	.dword	_ZN40_INTERNAL_baf69270_4_k_cu_e250e322_165794cuda3std6ranges3__45__cpo9iter_moveE
	.align		8
        /*0058*/ 	.dword	_ZN40_INTERNAL_baf69270_4_k_cu_e250e322_165794cute7productE
	.align		8
        /*0060*/ 	.dword	_ZN40_INTERNAL_baf69270_4_k_cu_e250e322_165794cute1_E
	.align		8
        /*0068*/ 	.dword	$str$22
	.align		8
        /*0070*/ 	.dword	$str$23


//--------------------- .text._ZN7cutlass13device_kernelINS_4gemm6kernel13GemmUniversalIN4cute5tupleIJiiiiEEENS1_10collective13CollectiveMmaINS1_34MainloopSm90TmaGmmaWarpSpecializedILi9ENS5_IJNS4_1CILi1EEESB_SB_EEENS1_32KernelTmaWarpSpecializedPingpongEEENS5_IJNSA_ILi64EEENSA_ILi128EEESF_EEENS_6half_tENS5_IJSB_llEEESI_SJ_NS4_8TiledMMAINS4_8MMA_AtomIJNS4_4SM904GMMA26MMA_64x128x16_F32F16F16_SSILNSN_5MajorE1ELSP_1ELNSN_7ScaleInE1ELSQ_1EEEEEENS4_6LayoutISC_NS5_IJNSA_ILi0EEESU_SU_EEEEENS5_IJNS4_10UnderscoreESX_SX_EEEEENS4_13SM90_TMA_LOADENS4_14ComposedLayoutINS4_7SwizzleILi3ELi4ELi3EEENS4_18smem_ptr_flag_bitsILi16EEENST_INS5_IJSF_NSA_ILi8EEEEEENS5_IJSB_SF_EEEEEEEvNS4_8identityES10_S1A_vS1B_EENS_8epilogue10collective6detail29Sm90TmaWarpSpecializedAdapterINS1E_15DefaultEpilogueISI_NS5_IJlSB_lEEES1I_NS1D_6thread17LinearCombinationISI_Li1EffLNS1J_9ScaleType4KindE0ELNS_15FloatRoundStyleE2ESI_EENS1_15EpilogueDefaultEEEEEvvEEEEvNT_6ParamsE --------------------------
	.section	.text._ZN7cutlass13device_kernelINS_4gemm6kernel13GemmUniversalIN4cute5tupleIJiiiiEEENS1_10collective13CollectiveMmaINS1_34MainloopSm90TmaGmmaWarpSpecializedILi9ENS5_IJNS4_1CILi1EEESB_SB_EEENS1_32KernelTmaWarpSpecializedPingpongEEENS5_IJNSA_ILi64EEENSA_ILi128EEESF_EEENS_6half_tENS5_IJSB_llEEESI_SJ_NS4_8TiledMMAINS4_8MMA_AtomIJNS4_4SM904GMMA26MMA_64x128x16_F32F16F16_SSILNSN_5MajorE1ELSP_1ELNSN_7ScaleInE1ELSQ_1EEEEEENS4_6LayoutISC_NS5_IJNSA_ILi0EEESU_SU_EEEEENS5_IJNS4_10UnderscoreESX_SX_EEEEENS4_13SM90_TMA_LOADENS4_14ComposedLayoutINS4_7SwizzleILi3ELi4ELi3EEENS4_18smem_ptr_flag_bitsILi16EEENST_INS5_IJSF_NSA_ILi8EEEEEENS5_IJSB_SF_EEEEEEEvNS4_8identityES10_S1A_vS1B_EENS_8epilogue10collective6detail29Sm90TmaWarpSpecializedAdapterINS1E_15DefaultEpilogueISI_NS5_IJlSB_lEEES1I_NS1D_6thread17LinearCombinationISI_Li1EffLNS1J_9ScaleType4KindE0ELNS_15FloatRoundStyleE2ESI_EENS1_15EpilogueDefaultEEEEEvvEEEEvNT_6ParamsE,"ax",@progbits
	.align	128
.text._ZN7cutlass13device_kernelINS_4gemm6kernel13GemmUniversalIN4cute5tupleIJiiiiEEENS1_10collective13CollectiveMmaINS1_34MainloopSm90TmaGmmaWarpSpecializedILi9ENS5_IJNS4_1CILi1EEESB_SB_EEENS1_32KernelTmaWarpSpecializedPingpongEEENS5_IJNSA_ILi64EEENSA_ILi128EEESF_EEENS_6half_tENS5_IJSB_llEEESI_SJ_NS4_8TiledMMAINS4_8MMA_AtomIJNS4_4SM904GMMA26MMA_64x128x16_F32F16F16_SSILNSN_5MajorE1ELSP_1ELNSN_7ScaleInE1ELSQ_1EEEEEENS4_6LayoutISC_NS5_IJNSA_ILi0EEESU_SU_EEEEENS5_IJNS4_10UnderscoreESX_SX_EEEEENS4_13SM90_TMA_LOADENS4_14ComposedLayoutINS4_7SwizzleILi3ELi4ELi3EEENS4_18smem_ptr_flag_bitsILi16EEENST_INS5_IJSF_NSA_ILi8EEEEEENS5_IJSB_SF_EEEEEEEvNS4_8identityES10_S1A_vS1B_EENS_8epilogue10collective6detail29Sm90TmaWarpSpecializedAdapterINS1E_15DefaultEpilogueISI_NS5_IJlSB_lEEES1I_NS1D_6thread17LinearCombinationISI_Li1EffLNS1J_9ScaleType4KindE0ELNS_15FloatRoundStyleE2ESI_EENS1_15EpilogueDefaultEEEEEvvEEEEvNT_6ParamsE:
        .type           _ZN7cutlass13device_kernelINS_4gemm6kernel13GemmUniversalIN4cute5tupleIJiiiiEEENS1_10collective13CollectiveMmaINS1_34MainloopSm90TmaGmmaWarpSpecializedILi9ENS5_IJNS4_1CILi1EEESB_SB_EEENS1_32KernelTmaWarpSpecializedPingpongEEENS5_IJNSA_ILi64EEENSA_ILi128EEESF_EEENS_6half_tENS5_IJSB_llEEESI_SJ_NS4_8TiledMMAINS4_8MMA_AtomIJNS4_4SM904GMMA26MMA_64x128x16_F32F16F16_SSILNSN_5MajorE1ELSP_1ELNSN_7ScaleInE1ELSQ_1EEEEEENS4_6LayoutISC_NS5_IJNSA_ILi0EEESU_SU_EEEEENS5_IJNS4_10UnderscoreESX_SX_EEEEENS4_13SM90_TMA_LOADENS4_14ComposedLayoutINS4_7SwizzleILi3ELi4ELi3EEENS4_18smem_ptr_flag_bitsILi16EEENST_INS5_IJSF_NSA_ILi8EEEEEENS5_IJSB_SF_EEEEEEEvNS4_8identityES10_S1A_vS1B_EENS_8epilogue10collective6detail29Sm90TmaWarpSpecializedAdapterINS1E_15DefaultEpilogueISI_NS5_IJlSB_lEEES1I_NS1D_6thread17LinearCombinationISI_Li1EffLNS1J_9ScaleType4KindE0ELNS_15FloatRoundStyleE2ESI_EENS1_15EpilogueDefaultEEEEEvvEEEEvNT_6ParamsE,@function
        .size           _ZN7cutlass13device_kernelINS_4gemm6kernel13GemmUniversalIN4cute5tupleIJiiiiEEENS1_10collective13CollectiveMmaINS1_34MainloopSm90TmaGmmaWarpSpecializedILi9ENS5_IJNS4_1CILi1EEESB_SB_EEENS1_32KernelTmaWarpSpecializedPingpongEEENS5_IJNSA_ILi64EEENSA_ILi128EEESF_EEENS_6half_tENS5_IJSB_llEEESI_SJ_NS4_8TiledMMAINS4_8MMA_AtomIJNS4_4SM904GMMA26MMA_64x128x16_F32F16F16_SSILNSN_5MajorE1ELSP_1ELNSN_7ScaleInE1ELSQ_1EEEEEENS4_6LayoutISC_NS5_IJNSA_ILi0EEESU_SU_EEEEENS5_IJNS4_10UnderscoreESX_SX_EEEEENS4_13SM90_TMA_LOADENS4_14ComposedLayoutINS4_7SwizzleILi3ELi4ELi3EEENS4_18smem_ptr_flag_bitsILi16EEENST_INS5_IJSF_NSA_ILi8EEEEEENS5_IJSB_SF_EEEEEEEvNS4_8identityES10_S1A_vS1B_EENS_8epilogue10collective6detail29Sm90TmaWarpSpecializedAdapterINS1E_15DefaultEpilogueISI_NS5_IJlSB_lEEES1I_NS1D_6thread17LinearCombinationISI_Li1EffLNS1J_9ScaleType4KindE0ELNS_15FloatRoundStyleE2ESI_EENS1_15EpilogueDefaultEEEEEvvEEEEvNT_6ParamsE,(.L_x_208 - _ZN7cutlass13device_kernelINS_4gemm6kernel13GemmUniversalIN4cute5tupleIJiiiiEEENS1_10collective13CollectiveMmaINS1_34MainloopSm90TmaGmmaWarpSpecializedILi9ENS5_IJNS4_1CILi1EEESB_SB_EEENS1_32KernelTmaWarpSpecializedPingpongEEENS5_IJNSA_ILi64EEENSA_ILi128EEESF_EEENS_6half_tENS5_IJSB_llEEESI_SJ_NS4_8TiledMMAINS4_8MMA_AtomIJNS4_4SM904GMMA26MMA_64x128x16_F32F16F16_SSILNSN_5MajorE1ELSP_1ELNSN_7ScaleInE1ELSQ_1EEEEEENS4_6LayoutISC_NS5_IJNSA_ILi0EEESU_SU_EEEEENS5_IJNS4_10UnderscoreESX_SX_EEEEENS4_13SM90_TMA_LOADENS4_14ComposedLayoutINS4_7SwizzleILi3ELi4ELi3EEENS4_18smem_ptr_flag_bitsILi16EEENST_INS5_IJSF_NSA_ILi8EEEEEENS5_IJSB_SF_EEEEEEEvNS4_8identityES10_S1A_vS1B_EENS_8epilogue10collective6detail29Sm90TmaWarpSpecializedAdapterINS1E_15DefaultEpilogueISI_NS5_IJlSB_lEEES1I_NS1D_6thread17LinearCombinationISI_Li1EffLNS1J_9ScaleType4KindE0ELNS_15FloatRoundStyleE2ESI_EENS1_15EpilogueDefaultEEEEEvvEEEEvNT_6ParamsE)
        .other          _ZN7cutlass13device_kernelINS_4gemm6kernel13GemmUniversalIN4cute5tupleIJiiiiEEENS1_10collective13CollectiveMmaINS1_34MainloopSm90TmaGmmaWarpSpecializedILi9ENS5_IJNS4_1CILi1EEESB_SB_EEENS1_32KernelTmaWarpSpecializedPingpongEEENS5_IJNSA_ILi64EEENSA_ILi128EEESF_EEENS_6half_tENS5_IJSB_llEEESI_SJ_NS4_8TiledMMAINS4_8MMA_AtomIJNS4_4SM904GMMA26MMA_64x128x16_F32F16F16_SSILNSN_5MajorE1ELSP_1ELNSN_7ScaleInE1ELSQ_1EEEEEENS4_6LayoutISC_NS5_IJNSA_ILi0EEESU_SU_EEEEENS5_IJNS4_10UnderscoreESX_SX_EEEEENS4_13SM90_TMA_LOADENS4_14ComposedLayoutINS4_7SwizzleILi3ELi4ELi3EEENS4_18smem_ptr_flag_bitsILi16EEENST_INS5_IJSF_NSA_ILi8EEEEEENS5_IJSB_SF_EEEEEEEvNS4_8identityES10_S1A_vS1B_EENS_8epilogue10collective6detail29Sm90TmaWarpSpecializedAdapterINS1E_15DefaultEpilogueISI_NS5_IJlSB_lEEES1I_NS1D_6thread17LinearCombinationISI_Li1EffLNS1J_9ScaleType4KindE0ELNS_15FloatRoundStyleE2ESI_EENS1_15EpilogueDefaultEEEEEvvEEEEvNT_6ParamsE,@"STO_CUDA_ENTRY STV_DEFAULT"
_ZN7cutlass13device_kernelINS_4gemm6kernel13GemmUniversalIN4cute5tupleIJiiiiEEENS1_10collective13CollectiveMmaINS1_34MainloopSm90TmaGmmaWarpSpecializedILi9ENS5_IJNS4_1CILi1EEESB_SB_EEENS1_32KernelTmaWarpSpecializedPingpongEEENS5_IJNSA_ILi64EEENSA_ILi128EEESF_EEENS_6half_tENS5_IJSB_llEEESI_SJ_NS4_8TiledMMAINS4_8MMA_AtomIJNS4_4SM904GMMA26MMA_64x128x16_F32F16F16_SSILNSN_5MajorE1ELSP_1ELNSN_7ScaleInE1ELSQ_1EEEEEENS4_6LayoutISC_NS5_IJNSA_ILi0EEESU_SU_EEEEENS5_IJNS4_10UnderscoreESX_SX_EEEEENS4_13SM90_TMA_LOADENS4_14ComposedLayoutINS4_7SwizzleILi3ELi4ELi3EEENS4_18smem_ptr_flag_bitsILi16EEENST_INS5_IJSF_NSA_ILi8EEEEEENS5_IJSB_SF_EEEEEEEvNS4_8identityES10_S1A_vS1B_EENS_8epilogue10collective6detail29Sm90TmaWarpSpecializedAdapterINS1E_15DefaultEpilogueISI_NS5_IJlSB_lEEES1I_NS1D_6thread17LinearCombinationISI_Li1EffLNS1J_9ScaleType4KindE0ELNS_15FloatRoundStyleE2ESI_EENS1_15EpilogueDefaultEEEEEvvEEEEvNT_6ParamsE:
[----:B------:R-:W0:Y:S02]  /*0000*/  LDC R1, c[0x0][0x28] ;  /* 0x00000a00ff017b82 */ /* 0x000e240000000800 */
[----:B0-----:R-:W-:Y:S01]  /*0010*/  VIADD R1, R1, 0xfffffff8 ;  /* 0xfffffff801017836 */ /* 0x001fe20000000000 */
[----:B------:R-:W0:Y:S01]  /*0020*/  S2R R4, SR_TID.X ;  /* 0x0000000000047919 */ /* 0x000e220000002100 */
[----:B------:R-:W-:Y:S01]  /*0030*/  ELECT P0, URZ, PT ;  /* 0x00000000003f782f */ /* 0x000fe20003800000 */
[----:B------:R-:W-:Y:S01]  /*0040*/  BSSY B0, `(.L_x_0) ;  /* 0x000000f000007945 */ /* 0x000fe20003800000 */
[--C-:B0-----:R-:W-:Y:S02]  /*0050*/  SHF.R.U32.HI R0, RZ, 0x5, R4.reuse ;  /* 0x00000005ff007819 */ /* 0x101fe40000011604 */
[----:B------:R-:W-:-:S03]  /*0060*/  SHF.R.U32.HI R5, RZ, 0x7, R4 ;  /* 0x00000007ff057819 */ /* 0x000fc60000011604 */
[----:B------:R-:W0:Y:S04]  /*0070*/  SHFL.IDX PT, R2, R0, RZ, 0x1f ;  /* 0x00001fff00027589 */ /* 0x000e2800000e0000 */
[----:B------:R1:W2:Y:S01]  /*0080*/  SHFL.IDX PT, R7, R5, RZ, 0x1f ;  /* 0x00001fff05077589 */ /* 0x0002a200000e0000 */
[----:B0-----:R-:W-:-:S13]  /*0090*/  ISETP.NE.OR P0, PT, R2, RZ, !P0 ;  /* 0x000000ff0200720c */ /* 0x001fda0004705670 */
[----:B-12---:R-:W-:Y:S05]  /*00a0*/  @P0 BRA `(.L_x_1) ;  /* 0x0000000000200947 */ /* 0x006fea0003800000 */
[----:B------:R-:W-:Y:S02]  /*00b0*/  ULDC.64 UR4, c[0x0][0x198] ;  /* 0x0000660000047ab9 */ /* 0x000fe40000000a00 */
[----:B------:R-:W-:Y:S02]  /*00c0*/  UIADD3 UR6, UP0, UR4, 0xf0, URZ ;  /* 0x000000f004067890 */ /* 0x000fe4000ff1e03f */
[----:B------:R-:W-:Y:S02]  /*00d0*/  UIADD3 UR4, UP1, UR4, 0x1f0, URZ ;  /* 0x000001f004047890 */ /* 0x000fe4000ff3e03f */
[----:B------:R-:W-:Y:S02]  /*00e0*/  UIADD3.X UR7, URZ, UR5, URZ, UP0, !UPT ;  /* 0x000000053f077290 */ /* 0x000fe400087fe43f */
[----:B------:R-:W-:-:S07]  /*00f0*/  UIADD3.X UR5, URZ, UR5, URZ, UP1, !UPT ;  /* 0x000000053f057290 */ /* 0x000fce0008ffe43f */
[----:B------:R0:W-:Y:S02]  /*0100*/  UTMACCTL.PF [UR6] ;  /* 0x00000000060079b9 */ /* 0x0001e40008040000 */
[----:B------:R0:W-:Y:S02]  /*0110*/  UTMACCTL.PF [UR4] ;  /* 0x00000000040079b9 */ /* 0x0001e40008040000 */
[----:B0-----:R-:W-:Y:S01]  /*0120*/  NOP ;  /* 0x0000000000007918 */ /* 0x001fe20000000000 */
.L_x_1:
[----:B------:R-:W-:Y:S05]  /*0130*/  BSYNC B0 ;  /* 0x0000000000007941 */ /* 0x000fea0003800000 */
.L_x_0:
[----:B------:R-:W0:Y:S02]  /*0140*/  SHFL.IDX PT, R3, R0, RZ, 0x1f ;  /* 0x00001fff00037589 */ /* 0x000e2400000e0000 */
[----:B0-----:R-:W-:-:S13]  /*0150*/  ISETP.NE.AND P0, PT, R3, RZ, PT ;  /* 0x000000ff0300720c */ /* 0x001fda0003f05270 */
[----:B------:R-:W-:Y:S05]  /*0160*/  @P0 BRA `(.L_x_2) ;  /* 0x00000000008c0947 */ /* 0x000fea0003800000 */
[----:B------:R-:W-:Y:S01]  /*0170*/  ELECT P0, URZ, PT ;  /* 0x00000000003f782f */ /* 0x000fe20003800000 */
[----:B------:R-:W-:-:S12]  /*0180*/  BSSY B0, `(.L_x_2) ;  /* 0x0000021000007945 */ /* 0x000fd80003800000 */
[----:B------:R-:W-:Y:S05]  /*0190*/  @!P0 BRA `(.L_x_3) ;  /* 0x00000000007c8947 */ /* 0x000fea0003800000 */
[----:B------:R-:W0:Y:S01]  /*01a0*/  S2UR UR8, SR_CgaCtaId ;  /* 0x00000000000879c3 */ /* 0x000e220000008800 */
[----:B------:R-:W-:Y:S01]  /*01b0*/  UMOV UR4, 0x400 ;  /* 0x0000040000047882 */ /* 0x000fe20000000000 */
[----:B------:R-:W-:Y:S01]  /*01c0*/  UMOV UR5, 0x1 ;  /* 0x0000000100057882 */ /* 0x000fe20000000000 */
[----:B------:R-:W-:Y:S02]  /*01d0*/  UMOV UR6, 0x80 ;  /* 0x0000008000067882 */ /* 0x000fe40000000000 */
[----:B------:R-:W-:-:S04]  /*01e0*/  UIADD3 UR6, -UR6, 0x100000, URZ ;  /* 0x0010000006067890 */ /* 0x000fc8000fffe13f */
[----:B------:R-:W-:Y:S02]  /*01f0*/  USHF.L.U32 UR7, UR6, 0xb, URZ ;  /* 0x0000000b06077899 */ /* 0x000fe4000800063f */
[----:B------:R-:W-:Y:S02]  /*0200*/  USHF.L.U32 UR6, UR6, 0x1, URZ ;  /* 0x0000000106067899 */ /* 0x000fe4000800063f */
[----:B0-----:R-:W-:Y:S02]  /*0210*/  ULEA UR8, UR8, UR4, 0x18 ;  /* 0x0000000408087291 */ /* 0x001fe4000f8ec03f */
[----:B------:R-:W-:-:S04]  /*0220*/  UIADD3 UR4, -UR5, 0x100000, URZ ;  /* 0x0010000005047890 */ /* 0x000fc8000fffe13f */
[----:B------:R-:W-:Y:S02]  /*0230*/  USHF.L.U32 UR5, UR4, 0xb, URZ ;  /* 0x0000000b04057899 */ /* 0x000fe4000800063f */
[----:B------:R-:W-:Y:S01]  /*0240*/  USHF.L.U32 UR4, UR4, 0x1, URZ ;  /* 0x0000000104047899 */ /* 0x000fe2000800063f */
[----:B------:R-:W0:Y:S11]  /*0250*/  FENCE.VIEW.ASYNC.S ;  /* 0x00000000000073c6 */ /* 0x000e360000000000 */
[----:B0-----:R0:W1:Y:S01]  /*0260*/  SYNCS.EXCH.64 URZ, [UR8], UR4 ;  /* 0x00000004083f75b2 */ /* 0x0010620008000100 */
[----:B------:R0:W2:Y:S01]  /*0270*/  SYNCS.EXCH.64 URZ, [UR8+0x48], UR6 ;  /* 0x00004806083f75b2 */ /* 0x0000a20008000100 */
[----:B------:R0:W3:Y:S01]  /*0280*/  SYNCS.EXCH.64 URZ, [UR8+0x8], UR4 ;  /* 0x00000804083f75b2 */ /* 0x0000e20008000100 */
[----:B------:R0:W4:Y:S01]  /*0290*/  SYNCS.EXCH.64 URZ, [UR8+0x50], UR6 ;  /* 0x00005006083f75b2 */ /* 0x0001220008000100 */
[----:B------:R0:W0:Y:S01]  /*02a0*/  SYNCS.EXCH.64 URZ, [UR8+0x10], UR4 ;  /* 0x00001004083f75b2 */ /* 0x0000220008000100 */
        /* <DEDUP_REMOVED lines=13> */
[----:B------:R-:W-:Y:S01]  /*0380*/  NOP ;  /* 0x0000000000007918 */ /* 0x000fe20000000000 */
.L_x_3:
[----:B0-----:R-:W-:Y:S05]  /*0390*/  BSYNC B0 ;  /* 0x0000000000007941 */ /* 0x001fea0003800000 */
.L_x_2:
[----:B------:R-:W0:Y:S01]  /*03a0*/  SHFL.IDX PT, R6, R0, RZ, 0x1f ;  /* 0x00001fff00067589 */ /* 0x000e2200000e0000 */
[----:B------:R-:W-:Y:S01]  /*03b0*/  ELECT P0, URZ, PT ;  /* 0x00000000003f782f */ /* 0x000fe20003800000 */
[----:B------:R-:W-:Y:S01]  /*03c0*/  NOP ;  /* 0x0000000000007918 */ /* 0x000fe20000000000 */
[----:B------:R-:W-:Y:S01]  /*03d0*/  ELECT P1, URZ, PT ;  /* 0x00000000003f782f */ /* 0x000fe20003820000 */
[----:B------:R-:W5:Y:S01]  /*03e0*/  SHFL.IDX PT, R3, R0, RZ, 0x1f ;  /* 0x00001fff00037589 */ /* 0x000f6200000e0000 */
[----:B------:R-:W-:Y:S01]  /*03f0*/  UMOV UR4, 0x20 ;  /* 0x0000002000047882 */ /* 0x000fe20000000000 */
[----:B------:R-:W-:Y:S01]  /*0400*/  UMOV UR11, 0x80 ;  /* 0x00000080000b7882 */ /* 0x000fe20000000000 */
[----:B------:R-:W-:Y:S01]  /*0410*/  NOP ;  /* 0x0000000000007918 */ /* 0x000fe20000000000 */
[----:B------:R-:W1:Y:S01]  /*0420*/  SHFL.IDX PT, R5, R5, RZ, 0x1f ;  /* 0x00001fff05057589 */ /* 0x000e6200000e0000 */
[C---:B------:R-:W-:Y:S01]  /*0430*/  VIADD R31, R7.reuse, 0xffffffff ;  /* 0xffffffff071f7836 */ /* 0x040fe20000000000 */
[----:B------:R-:W-:Y:S01]  /*0440*/  ULDC.64 UR36, c[0x0][0x208] ;  /* 0x0000820000247ab9 */ /* 0x000fe20000000a00 */
[----:B------:R-:W-:-:S03]  /*0450*/  ISETP.NE.AND P2, PT, R7, RZ, PT ;  /* 0x000000ff0700720c */ /* 0x000fc60003f45270 */
[----:B------:R-:W-:Y:S02]  /*0460*/  ISETP.GE.U32.AND P3, PT, R31, 0x2, PT ;  /* 0x000000021f00780c */ /* 0x000fe40003f66070 */
[----:B0-----:R-:W-:Y:S02]  /*0470*/  ISETP.NE.OR P0, PT, R6, RZ, !P0 ;  /* 0x000000ff0600720c */ /* 0x001fe40004705670 */
[----:B-----5:R-:W-:Y:S02]  /*0480*/  ISETP.NE.OR P1, PT, R3, RZ, !P1 ;  /* 0x000000ff0300720c */ /* 0x020fe40004f25670 */
[----:B------:R-:W-:Y:S02]  /*0490*/  SHF.R.S32.HI R3, RZ, 0x1f, R2 ;  /* 0x0000001fff037819 */ /* 0x000fe40000011402 */
[----:B-1----:R-:W-:Y:S02]  /*04a0*/  R2UR UR43, R5 ;  /* 0x00000000052b72ca */ /* 0x002fe400000e0000 */
[----:B------:R-:W-:-:S05]  /*04b0*/  LEA.HI R3, R3, R2, RZ, 0x2 ;  /* 0x0000000203037211 */ /* 0x000fca00078f10ff */
[----:B------:R-:W-:Y:S01]  /*04c0*/  VOTEU.ALL UP0, P0 ;  /* 0x00000000003f7886 */ /* 0x000fe20000000000 */
[----:B------:R-:W-:Y:S01]  /*04d0*/  LOP3.LUT R3, R3, 0xfffffffc, RZ, 0xc0, !PT ;  /* 0xfffffffc03037812 */ /* 0x000fe200078ec0ff */
[----:B------:R-:W-:-:S03]  /*04e0*/  VOTEU.ALL UP1, P1 ;  /* 0x00000000003f7886 */ /* 0x000fc60000820000 */
[----:B------:R-:W0:Y:S01]  /*04f0*/  @!UP0 S2UR UR7, SR_CgaCtaId ;  /* 0x00000000000789c3 */ /* 0x000e220000008800 */
[----:B------:R-:W-:Y:S01]  /*0500*/  @!UP0 UMOV UR6, 0x400 ;  /* 0x0000040000068882 */ /* 0x000fe20000000000 */
[----:B------:R-:W-:-:S04]  /*0510*/  @!UP0 UIADD3 UR4, -UR4, 0x100000, URZ ;  /* 0x0010000004048890 */ /* 0x000fc8000fffe13f */
[----:B------:R-:W-:Y:S02]  /*0520*/  @!UP0 USHF.L.U32 UR5, UR4, 0xb, URZ ;  /* 0x0000000b04058899 */ /* 0x000fe4000800063f */
[----:B------:R-:W-:Y:S01]  /*0530*/  @!UP0 USHF.L.U32 UR4, UR4, 0x1, URZ ;  /* 0x0000000104048899 */ /* 0x000fe2000800063f */
[----:B------:R-:W-:Y:S01]  /*0540*/  IMAD.IADD R14, R2, 0x1, -R3 ;  /* 0x00000001020e7824 */ /* 0x000fe200078e0a03 */
[----:B------:R-:W-:Y:S01]  /*0550*/  @!UP1 UMOV UR9, 0x400 ;  /* 0x0000040000099882 */ /* 0x000fe20000000000 */
[----:B------:R-:W-:Y:S01]  /*0560*/  VOTEU.ALL UP2, P1 ;  /* 0x00000000003f7886 */ /* 0x000fe20000840000 */
[----:B------:R-:W-:Y:S01]  /*0570*/  VOTEU.ALL UP3, P1 ;  /* 0x00000000003f7886 */ /* 0x000fe20000860000 */
[----:B------:R-:W-:Y:S01]  /*0580*/  VOTEU.ALL UP4, P1 ;  /* 0x00000000003f7886 */ /* 0x000fe20000880000 */
[----:B------:R-:W1:Y:S01]  /*0590*/  @!UP1 S2UR UR10, SR_CgaCtaId ;  /* 0x00000000000a99c3 */ /* 0x000e620000008800 */
[----:B------:R-:W-:Y:S01]  /*05a0*/  VOTEU.ALL UP5, P1 ;  /* 0x00000000003f7886 */ /* 0x000fe200008a0000 */
[----:B------:R-:W-:-:S04]  /*05b0*/  SHF.R.S32.HI R3, RZ, 0x1f, R4 ;  /* 0x0000001fff037819 */ /* 0x000fc80000011404 */
[----:B------:R-:W-:-:S04]  /*05c0*/  LEA.HI R3, R3, R4, RZ, 0x7 ;  /* 0x0000000403037211 */ /* 0x000fc800078f38ff */
[----:B------:R-:W-:-:S05]  /*05d0*/  LOP3.LUT R3, R3, 0xffffff80, RZ, 0xc0, !PT ;  /* 0xffffff8003037812 */ /* 0x000fca00078ec0ff */
[----:B------:R-:W-:Y:S01]  /*05e0*/  IMAD.IADD R5, R4, 0x1, -R3 ;  /* 0x0000000104057824 */ /* 0x000fe200078e0a03 */
[----:B0-----:R-:W-:Y:S02]  /*05f0*/  @!UP0 ULEA UR8, UR7, UR6, 0x18 ;  /* 0x0000000607088291 */ /* 0x001fe4000f8ec03f */
[----:B------:R-:W-:-:S04]  /*0600*/  @!UP1 UIADD3 UR6, -UR11, 0x100000, URZ ;  /* 0x001000000b069890 */ /* 0x000fc8000fffe13f */
[----:B------:R-:W-:Y:S02]  /*0610*/  @!UP1 USHF.L.U32 UR7, UR6, 0xb, URZ ;  /* 0x0000000b06079899 */ /* 0x000fe4000800063f */
[----:B------:R-:W-:Y:S01]  /*0620*/  @!UP1 USHF.L.U32 UR6, UR6, 0x1, URZ ;  /* 0x0000000106069899 */ /* 0x000fe2000800063f */
[----:B------:R-:W-:Y:S01]  /*0630*/  VOTEU.ALL UP0, P0 ;  /* 0x00000000003f7886 */ /* 0x000fe20000000000 */
[----:B-1----:R-:W-:Y:S01]  /*0640*/  @!UP1 ULEA UR9, UR10, UR9, 0x18 ;  /* 0x000000090a099291 */ /* 0x002fe2000f8ec03f */
[----:B------:R-:W-:Y:S02]  /*0650*/  VOTEU.ALL UP1, P0 ;  /* 0x00000000003f7886 */ /* 0x000fe40000020000 */
[----:B------:R-:W-:Y:S01]  /*0660*/  ULDC.64 UR10, c[0x0][0x598] ;  /* 0x00016600000a7ab9 */ /* 0x000fe20000000a00 */
[----:B------:R-:W-:Y:S01]  /*0670*/  ISETP.NE.AND P0, PT, R14, 0x3, PT ;  /* 0x000000030e00780c */ /* 0x000fe20003f05270 */
[----:B------:R-:W0:Y:S02]  /*0680*/  FENCE.VIEW.ASYNC.S ;  /* 0x00000000000073c6 */ /* 0x000e240000000000 */
[----:B0-----:R0:W2:Y:S01]  /*0690*/  @!UP0 SYNCS.EXCH.64 URZ, [UR8+0xc0], UR4 ;  /* 0x0000c004083f85b2 */ /* 0x0010a20008000100 */
[----:B------:R-:W-:-:S02]  /*06a0*/  ISETP.NE.U32.AND P1, PT, RZ, UR10, PT ;  /* 0x0000000aff007c0c */ /* 0x000fc4000bf25070 */
[----:B------:R-:W-:Y:S02]  /*06b0*/  ISETP.EQ.OR P0, PT, R14, RZ, !P0 ;  /* 0x000000ff0e00720c */ /* 0x000fe40004702670 */
[----:B------:R-:W-:Y:S02]  /*06c0*/  ISETP.NE.AND.EX P1, PT, RZ, UR11, PT, P1 ;  /* 0x0000000bff007c0c */ /* 0x000fe4000bf25310 */
[----:B------:R-:W-:-:S04]  /*06d0*/  ISETP.EQ.AND P0, PT, R7, RZ, P0 ;  /* 0x000000ff0700720c */ /* 0x000fc80000702270 */
[----:B------:R-:W-:-:S04]  /*06e0*/  SEL R23, RZ, 0x1, !P0 ;  /* 0x00000001ff177807 */ /* 0x000fc80004000000 */
[----:B------:R-:W-:Y:S01]  /*06f0*/  SEL R23, R23, 0x2, P3 ;  /* 0x0000000217177807 */ /* 0x000fe20001800000 */
[----:B------:R0:W2:Y:S01]  /*0700*/  @!UP1 SYNCS.EXCH.64 URZ, [UR8+0xc8], UR4 ;  /* 0x0000c804083f95b2 */ /* 0x0000a20008000100 */
[----:B------:R-:W-:Y:S01]  /*0710*/  NOP ;  /* 0x0000000000007918 */ /* 0x000fe20000000000 */
[----:B------:R0:W2:Y:S01]  /*0720*/  @!UP2 SYNCS.EXCH.64 URZ, [UR9+0xa0], UR6 ;  /* 0x0000a006093fa5b2 */ /* 0x0000a20008000100 */
[----:B------:R0:W2:Y:S01]  /*0730*/  @!UP3 SYNCS.EXCH.64 URZ, [UR9+0xa8], UR6 ;  /* 0x0000a806093fb5b2 */ /* 0x0000a20008000100 */
[----:B------:R0:W2:Y:S01]  /*0740*/  @!UP4 SYNCS.EXCH.64 URZ, [UR9+0xb0], UR6 ;  /* 0x0000b006093fc5b2 */ /* 0x0000a20008000100 */
[----:B------:R0:W2:Y:S01]  /*0750*/  @!UP5 SYNCS.EXCH.64 URZ, [UR9+0xb8], UR6 ;  /* 0x0000b806093fd5b2 */ /* 0x0000a20008000100 */
[----:B------:R-:W-:Y:S01]  /*0760*/  NOP ;  /* 0x0000000000007918 */ /* 0x000fe20000000000 */
[----:B--234-:R-:W-:Y:S06]  /*0770*/  BAR.SYNC.DEFER_BLOCKING 0x0 ;  /* 0x0000000000007b1d */ /* 0x01cfec0000010000 */
[----:B0-----:R-:W-:Y:S05]  /*0780*/  @!P1 BRA `(.L_x_4) ;  /* 0x00000000001c9947 */ /* 0x001fea0003800000 */
[----:B------:R-:W0:Y:S02]  /*0790*/  LDC.64 R2, c[0x0][0x598] ;  /* 0x00016600ff027b82 */ /* 0x000e240000000a00 */
[----:B0-----:R-:W2:Y:S02]  /*07a0*/  LDG.E.64 R2, desc[UR36][R2.64] ;  /* 0x0000002402027981 */ /* 0x001ea4000c1e1b00 */
[----:B--2---:R-:W-:-:S04]  /*07b0*/  ISETP.NE.U32.AND P0, PT, R2, RZ, PT ;  /* 0x000000ff0200720c */ /* 0x004fc80003f05070 */
[----:B------:R-:W-:-:S13]  /*07c0*/  ISETP.NE.AND.EX P0, PT, R3, RZ, PT, P0 ;  /* 0x000000ff0300720c */ /* 0x000fda0003f05300 */
[----:B------:R-:W-:Y:S05]  /*07d0*/  @!P0 BRA `(.L_x_4) ;  /* 0x0000000000088947 */ /* 0x000fea0003800000 */
[----:B------:R1:W5:Y:S01]  /*07e0*/  LD.E R88, desc[UR36][R2.64] ;  /* 0x0000002402587980 */ /* 0x000362000c101900 */
[----:B------:R-:W-:Y:S05]  /*07f0*/  BRA `(.L_x_5) ;  /* 0x0000000000247947 */ /* 0x000fea0003800000 */
.L_x_4:
[----:B------:R-:W-:Y:S02]  /*0800*/  ULDC.64 UR4, c[0x0][0x588] ;  /* 0x0001620000047ab9 */ /* 0x000fe40000000a00 */
[----:B------:R-:W-:-:S04]  /*0810*/  ISETP.NE.U32.AND P0, PT, RZ, UR4, PT ;  /* 0x00000004ff007c0c */ /* 0x000fc8000bf05070 */
[----:B------:R-:W-:-:S13]  /*0820*/  ISETP.NE.AND.EX P0, PT, RZ, UR5, PT, P0 ;  /* 0x00000005ff007c0c */ /* 0x000fda000bf05300 */
[----:B------:R-:W-:Y:S05]  /*0830*/  @!P0 BRA `(.L_x_6) ;  /* 0x00000000000c8947 */ /* 0x000fea0003800000 */
[----:B------:R-:W0:Y:S02]  /*0840*/  LDC.64 R88, c[0x0][0x588] ;  /* 0x00016200ff587b82 */ /* 0x000e240000000a00 */
[----:B0-----:R0:W5:Y:S01]  /*0850*/  LDG.E R88, desc[UR36][R88.64] ;  /* 0x0000002458587981 */ /* 0x001162000c1e1900 */
[----:B------:R-:W-:Y:S05]  /*0860*/  BRA `(.L_x_5) ;  /* 0x0000000000087947 */ /* 0x000fea0003800000 */
.L_x_6:
[----:B------:R-:W-:Y:S02]  /*0870*/  ULDC UR4, c[0x0][0x580] ;  /* 0x0001600000047ab9 */ /* 0x000fe40000000800 */
[----:B------:R-:W-:-:S07]  /*0880*/  IMAD.U32 R88, RZ, RZ, UR4 ;  /* 0x00000004ff587e24 */ /* 0x000fce000f8e00ff */
.L_x_5:
[----:B------:R-:W-:Y:S02]  /*0890*/  ULDC.64 UR4, c[0x0][0x5a0] ;  /* 0x0001680000047ab9 */ /* 0x000fe40000000a00 */
[----:B------:R-:W-:-:S04]  /*08a0*/  ISETP.NE.U32.AND P0, PT, RZ, UR4, PT ;  /* 0x00000004ff007c0c */ /* 0x000fc8000bf05070 */
[----:B------:R-:W-:-:S13]  /*08b0*/  ISETP.NE.AND.EX P0, PT, RZ, UR5, PT, P0 ;  /* 0x00000005ff007c0c */ /* 0x000fda000bf05300 */
[----:B------:R-:W-:Y:S05]  /*08c0*/  @!P0 BRA `(.L_x_7) ;  /* 0x00000000001c8947 */ /* 0x000fea0003800000 */
[----:B-1----:R-:W1:Y:S02]  /*08d0*/  LDC.64 R2, c[0x0][0x5a0] ;  /* 0x00016800ff027b82 */ /* 0x002e640000000a00 */
[----:B-1----:R-:W2:Y:S02]  /*08e0*/  LDG.E.64 R2, desc[UR36][R2.64] ;  /* 0x0000002402027981 */ /* 0x002ea4000c1e1b00 */
[----:B--2---:R-:W-:-:S04]  /*08f0*/  ISETP.NE.U32.AND P0, PT, R2, RZ, PT ;  /* 0x000000ff0200720c */ /* 0x004fc80003f05070 */
[----:B------:R-:W-:-:S13]  /*0900*/  ISETP.NE.AND.EX P0, PT, R3, RZ, PT, P0 ;  /* 0x000000ff0300720c */ /* 0x000fda0003f05300 */
[----:B------:R-:W-:Y:S05]  /*0910*/  @!P0 BRA `(.L_x_7) ;  /* 0x0000000000088947 */ /* 0x000fea0003800000 */
[----:B0-----:R2:W5:Y:S01]  /*0920*/  LD.E R89, desc[UR36][R2.64] ;  /* 0x0000002402597980 */ /* 0x001562000c101900 */
[----:B------:R-:W-:Y:S05]  /*0930*/  BRA `(.L_x_8) ;  /* 0x0000000000247947 */ /* 0x000fea0003800000 */
.L_x_7:
[----:B------:R-:W-:Y:S02]  /*0940*/  ULDC.64 UR4, c[0x0][0x590] ;  /* 0x0001640000047ab9 */ /* 0x000fe40000000a00 */
[----:B------:R-:W-:-:S04]  /*0950*/  ISETP.NE.U32.AND P0, PT, RZ, UR4, PT ;  /* 0x00000004ff007c0c */ /* 0x000fc8000bf05070 */
[----:B------:R-:W-:-:S13]  /*0960*/  ISETP.NE.AND.EX P0, PT, RZ, UR5, PT, P0 ;  /* 0x00000005ff007c0c */ /* 0x000fda000bf05300 */
[----:B------:R-:W-:Y:S05]  /*0970*/  @!P0 BRA `(.L_x_9) ;  /* 0x00000000000c8947 */ /* 0x000fea0003800000 */
[----:B-1----:R-:W0:Y:S02]  /*0980*/  LDC.64 R2, c[0x0][0x590] ;  /* 0x00016400ff027b82 */ /* 0x002e240000000a00 */
[----:B0-----:R0:W5:Y:S01]  /*0990*/  LDG.E R89, desc[UR36][R2.64] ;  /* 0x0000002402597981 */ /* 0x001162000c1e1900 */
[----:B------:R-:W-:Y:S05]  /*09a0*/  BRA `(.L_x_8) ;  /* 0x0000000000087947 */ /* 0x000fea0003800000 */
.L_x_9:
[----:B------:R-:W-:Y:S02]  /*09b0*/  ULDC UR4, c[0x0][0x584] ;  /* 0x0001610000047ab9 */ /* 0x000fe40000000800 */
[----:B0-----:R-:W-:-:S07]  /*09c0*/  IMAD.U32 R89, RZ, RZ, UR4 ;  /* 0x00000004ff597e24 */ /* 0x001fce000f8e00ff */
.L_x_8:
[----:B012---:R-:W0:Y:S01]  /*09d0*/  LDC R2, c[0x0][0x65c] ;  /* 0x00019700ff027b82 */ /* 0x007e220000000800 */
[----:B------:R-:W1:Y:S01]  /*09e0*/  S2R R15, SR_CTAID.Y ;  /* 0x00000000000f7919 */ /* 0x000e620000002600 */
[----:B------:R-:W-:Y:S01]  /*09f0*/  ULDC UR6, c[0x0][0x28c] ;  /* 0x0000a30000067ab9 */ /* 0x000fe20000000800 */
[----:B------:R-:W-:Y:S01]  /*0a00*/  ISETP.NE.AND P0, PT, R7, 0x2, PT ;  /* 0x000000020700780c */ /* 0x000fe20003f05270 */
[----:B------:R-:W-:Y:S01]  /*0a10*/  UIADD3 UR6, UR6, 0x3f, URZ ;  /* 0x0000003f06067890 */ /* 0x000fe2000fffe03f */
[----:B------:R-:W2:Y:S01]  /*0a20*/  S2R R6, SR_CTAID.X ;  /* 0x0000000000067919 */ /* 0x000ea20000002500 */
[----:B------:R-:W-:Y:S01]  /*0a30*/  UMOV UR38, URZ ;  /* 0x0000003f00267c82 */ /* 0x000fe20008000000 */
[----:B------:R-:W-:Y:S01]  /*0a40*/  UMOV UR39, URZ ;  /* 0x0000003f00277c82 */ /* 0x000fe20008000000 */
[----:B------:R-:W-:Y:S01]  /*0a50*/  USHF.R.S32.HI UR7, URZ, 0x1f, UR6 ;  /* 0x0000001f3f077899 */ /* 0x000fe20008011406 */
[----:B------:R-:W-:-:S03]  /*0a60*/  ULDC.64 UR8, c[0x0][0x650] ;  /* 0x0001940000087ab9 */ /* 0x000fc60000000a00 */
[----:B------:R-:W-:-:S04]  /*0a70*/  ULEA.HI UR7, UR7, UR6, URZ, 0x6 ;  /* 0x0000000607077291 */ /* 0x000fc8000f8f303f */
[----:B------:R-:W-:Y:S01]  /*0a80*/  USHF.R.S32.HI UR40, URZ, 0x6, UR7 ;  /* 0x000000063f287899 */ /* 0x000fe20008011407 */
[----:B0-----:R-:W-:-:S13]  /*0a90*/  ISETP.NE.AND P1, PT, R2, 0x1, PT ;  /* 0x000000010200780c */ /* 0x001fda0003f25270 */
[----:B------:R-:W2:Y:S01]  /*0aa0*/  @P1 LDC R17, c[0x0][0x10] ;  /* 0x00000400ff111b82 */ /* 0x000ea20000000800 */
[----:B-1----:R-:W-:Y:S02]  /*0ab0*/  @P1 IMAD.MOV.U32 R8, RZ, RZ, R15 ;  /* 0x000000ffff081224 */ /* 0x002fe400078e000f */
[----:B------:R-:W-:Y:S02]  /*0ac0*/  @P1 IMAD.MOV.U32 R9, RZ, RZ, RZ ;  /* 0x000000ffff091224 */ /* 0x000fe400078e00ff */
[----:B------:R-:W-:-:S03]  /*0ad0*/  @P1 IMAD.MOV.U32 R7, RZ, RZ, RZ ;  /* 0x000000ffff071224 */ /* 0x000fc600078e00ff */
[----:B------:R-:W0:Y:S01]  /*0ae0*/  @!P1 LDC R3, c[0x0][0xc] ;  /* 0x00000300ff039b82 */ /* 0x000e220000000800 */
[----:B------:R-:W-:Y:S01]  /*0af0*/  ULDC UR4, c[0x0][0xc] ;  /* 0x0000030000047ab9 */ /* 0x000fe20000000800 */
[----:B------:R-:W-:Y:S02]  /*0b00*/  ULDC UR5, c[0x0][0x10] ;  /* 0x0000040000057ab9 */ /* 0x000fe40000000800 */
[----:B------:R-:W-:-:S04]  /*0b10*/  UIMAD.WIDE.U32 UR4, UR4, UR5, URZ ;  /* 0x00000005040472a5 */ /* 0x000fc8000f8e003f */
[----:B------:R-:W1:Y:S01]  /*0b20*/  LDC R0, c[0x0][0x14] ;  /* 0x00000500ff007b82 */ /* 0x000e620000000800 */
[----:B--2---:R-:W-:-:S04]  /*0b30*/  @P1 IMAD.WIDE.U32 R16, R6, R17, R8 ;  /* 0x0000001106101225 */ /* 0x004fc800078e0008 */
[----:B------:R-:W-:Y:S02]  /*0b40*/  @P1 IMAD.IADD R17, R17, 0x1, R7 ;  /* 0x0000000111111824 */ /* 0x000fe400078e0207 */
[----:B------:R-:W-:Y:S02]  /*0b50*/  IMAD.MOV.U32 R7, RZ, RZ, RZ ;  /* 0x000000ffff077224 */ /* 0x000fe400078e00ff */
[----:B0-----:R-:W-:-:S04]  /*0b60*/  @!P1 IMAD.WIDE.U32 R8, R3, R15, R6 ;  /* 0x0000000f03089225 */ /* 0x001fc800078e0006 */
[----:B------:R-:W-:Y:S02]  /*0b70*/  @!P1 IMAD.MOV.U32 R16, RZ, RZ, R8 ;  /* 0x000000ffff109224 */ /* 0x000fe400078e0008 */
[----:B-1----:R-:W-:-:S04]  /*0b80*/  IMAD.WIDE.U32 R10, R0, UR4, RZ ;  /* 0x00000004000a7c25 */ /* 0x002fc8000f8e00ff */
[----:B------:R-:W-:Y:S01]  /*0b90*/  IMAD R3, R0, UR5, RZ ;  /* 0x0000000500037c24 */ /* 0x000fe2000f8e02ff */
[----:B------:R0:W-:Y:S01]  /*0ba0*/  STL.64 [R1], R10 ;  /* 0x0000000a01007387 */ /* 0x0001e20000100a00 */
[----:B------:R-:W-:Y:S02]  /*0bb0*/  @!P1 IMAD.MOV.U32 R17, RZ, RZ, R9 ;  /* 0x000000ffff119224 */ /* 0x000fe400078e0009 */
[----:B------:R-:W-:Y:S01]  /*0bc0*/  IMAD.IADD R0, R11, 0x1, R3 ;  /* 0x000000010b007824 */ /* 0x000fe200078e0203 */
[----:B------:R-:W-:Y:S06]  /*0bd0*/  @P0 BRA `(.L_x_10) ;  /* 0x0000000000200947 */ /* 0x000fec0003800000 */
[----:B------:R-:W-:Y:S01]  /*0be0*/  UISETP.GE.U32.AND UP0, UPT, UR40, 0x9, UPT ;  /* 0x000000092800788c */ /* 0x000fe2000bf06070 */
[----:B------:R-:W-:Y:S01]  /*0bf0*/  IADD3 R16, P0, R16, R10, RZ ;  /* 0x0000000a10107210 */ /* 0x000fe20007f1e0ff */
[----:B------:R-:W-:Y:S01]  /*0c00*/  UIMAD.WIDE.U32 UR4, UR40, 0x38e38e39, URZ ;  /* 0x38e38e39280478a5 */ /* 0x000fe2000f8e003f */
[----:B------:R-:W-:-:S03]  /*0c10*/  UMOV UR39, URZ ;  /* 0x0000003f00277c82 */ /* 0x000fc60008000000 */
[----:B------:R-:W-:Y:S01]  /*0c20*/  USHF.R.U32.HI UR4, URZ, 0x1, UR5 ;  /* 0x000000013f047899 */ /* 0x000fe20008011605 */
[----:B------:R-:W-:-:S03]  /*0c30*/  IMAD.X R17, R0, 0x1, R17, P0 ;  /* 0x0000000100117824 */ /* 0x000fc600000e0611 */
[----:B------:R-:W-:Y:S02]  /*0c40*/  UIMAD UR38, UR4, -0x9, UR40 ;  /* 0xfffffff7042678a4 */ /* 0x000fe4000f8e0228 */
[----:B------:R-:W-:-:S12]  /*0c50*/  @UP0 ULOP3.LUT UR39, UR4, 0x1, URZ, 0xc0, !UPT ;  /* 0x0000000104270892 */ /* 0x000fd8000f8ec03f */
.L_x_10:
[----:B------:R-:W-:Y:S01]  /*0c60*/  ISETP.GE.U32.AND P0, PT, R16, UR8, PT ;  /* 0x0000000810007c0c */ /* 0x000fe2000bf06070 */
[----:B------:R-:W-:Y:S01]  /*0c70*/  IMAD.MOV.U32 R22, RZ, RZ, -0x1 ;  /* 0xffffffffff167424 */ /* 0x000fe200078e00ff */
[----:B------:R-:W-:Y:S01]  /*0c80*/  PRMT R3, RZ, 0x7610, R3 ;  /* 0x00007610ff037816 */ /* 0x000fe20000000003 */
[----:B------:R-:W-:Y:S01]  /*0c90*/  IMAD.MOV.U32 R18, RZ, RZ, -0x1 ;  /* 0xffffffffff127424 */ /* 0x000fe200078e00ff */
[----:B------:R-:W-:Y:S01]  /*0ca0*/  ISETP.GE.U32.AND.EX P0, PT, R17, UR9, PT, P0 ;  /* 0x0000000911007c0c */ /* 0x000fe2000bf06100 */
[----:B------:R-:W-:-:S12]  /*0cb0*/  IMAD.MOV.U32 R19, RZ, RZ, -0x1 ;  /* 0xffffffffff137424 */ /* 0x000fd800078e00ff */
[----:B------:R-:W-:Y:S05]  /*0cc0*/  @P0 BRA `(.L_x_11) ;  /* 0x0000000400580947 */ /* 0x000fea0003800000 */
[----:B------:R-:W1:Y:S01]  /*0cd0*/  LDC.64 R20, c[0x0][0x628] ;  /* 0x00018a00ff147b82 */ /* 0x000e620000000a00 */
[----:B------:R-:W-:Y:S02]  /*0ce0*/  IMAD.MOV.U32 R8, RZ, RZ, R16 ;  /* 0x000000ffff087224 */ /* 0x000fe400078e0010 */
[----:B------:R-:W-:-:S05]  /*0cf0*/  IMAD.MOV.U32 R9, RZ, RZ, R17 ;  /* 0x000000ffff097224 */ /* 0x000fca00078e0011 */
[----:B------:R-:W2:Y:S08]  /*0d00*/  LDC R18, c[0x0][0x630] ;  /* 0x00018c00ff127b82 */ /* 0x000eb00000000800 */
[----:B------:R-:W3:Y:S01]  /*0d10*/  LDC.64 R24, c[0x0][0x620] ;  /* 0x00018800ff187b82 */ /* 0x000ee20000000a00 */
[----:B-1----:R-:W-:-:S04]  /*0d20*/  ISETP.NE.U32.AND P0, PT, R20, RZ, PT ;  /* 0x000000ff1400720c */ /* 0x002fc80003f05070 */
[----:B------:R-:W-:-:S13]  /*0d30*/  ISETP.NE.AND.EX P0, PT, R21, RZ, PT, P0 ;  /* 0x000000ff1500720c */ /* 0x000fda0003f05300 */
[----:B--23--:R-:W-:Y:S05]  /*0d40*/  @!P0 BRA `(.L_x_12) ;  /* 0x0000000000288947 */ /* 0x00cfea0003800000 */
[----:B------:R-:W1:Y:S02]  /*0d50*/  LDC R3, c[0x0][0x634] ;  /* 0x00018d00ff037b82 */ /* 0x000e640000000800 */
[----:B-1----:R-:W-:-:S05]  /*0d60*/  IADD3 R3, P0, R16, R3, RZ ;  /* 0x0000000310037210 */ /* 0x002fca0007f1e0ff */
[----:B------:R-:W-:-:S04]  /*0d70*/  IMAD.X R19, RZ, RZ, R17, P0 ;  /* 0x000000ffff137224 */ /* 0x000fc800000e0611 */
[----:B------:R-:W-:-:S04]  /*0d80*/  IMAD.WIDE.U32 R8, R19, R20, RZ ;  /* 0x0000001413087225 */ /* 0x000fc800078e00ff */
[----:B0-----:R-:W-:-:S04]  /*0d90*/  IMAD.WIDE.U32 R10, P0, R3, R21, R8 ;  /* 0x00000015030a7225 */ /* 0x001fc80007800008 */
[----:B------:R-:W-:-:S04]  /*0da0*/  IMAD.WIDE.U32 R8, R3, R20, RZ ;  /* 0x0000001403087225 */ /* 0x000fc800078e00ff */
[----:B------:R-:W-:Y:S01]  /*0db0*/  IMAD.X R13, RZ, RZ, RZ, P0 ;  /* 0x000000ffff0d7224 */ /* 0x000fe200000e06ff */
[----:B------:R-:W-:Y:S01]  /*0dc0*/  IADD3 RZ, P0, R9, R10, RZ ;  /* 0x0000000a09ff7210 */ /* 0x000fe20007f1e0ff */
[----:B------:R-:W-:-:S04]  /*0dd0*/  IMAD.MOV.U32 R12, RZ, RZ, R11 ;  /* 0x000000ffff0c7224 */ /* 0x000fc800078e000b */
[----:B------:R-:W-:-:S08]  /*0de0*/  IMAD.WIDE.U32.X R8, R19, R21, R12, P0 ;  /* 0x0000001513087225 */ /* 0x000fd000000e040c */
.L_x_12:
[-CC-:B------:R-:W-:Y:S01]  /*0df0*/  SHF.R.U64 R30, R8, R18.reuse, R9.reuse ;  /* 0x00000012081e7219 */ /* 0x180fe20000001209 */
[----:B------:R-:W1:Y:S01]  /*0e00*/  LDC R12, c[0x0][0x618] ;  /* 0x00018600ff0c7b82 */ /* 0x000e620000000800 */
[----:B------:R-:W-:Y:S01]  /*0e10*/  SHF.R.U32.HI R7, RZ, R18, R9 ;  /* 0x00000012ff077219 */ /* 0x000fe20000011609 */
[----:B------:R-:W-:Y:S01]  /*0e20*/  ULDC UR4, c[0x0][0x150] ;  /* 0x0000540000047ab9 */ /* 0x000fe20000000800 */
[----:B0-----:R-:W-:Y:S02]  /*0e30*/  IADD3 R11, P0, RZ, -R30, RZ ;  /* 0x8000001eff0b7210 */ /* 0x001fe40007f1e0ff */
[----:B------:R-:W-:-:S03]  /*0e40*/  I2FP.F32.U32 R3, R6 ;  /* 0x0000000600037245 */ /* 0x000fc60000201000 */
[----:B------:R-:W0:Y:S01]  /*0e50*/  LDC.64 R26, c[0x0][0x640] ;  /* 0x00019000ff1a7b82 */ /* 0x000e220000000a00 */
[----:B------:R-:W-:Y:S02]  /*0e60*/  IMAD.X R13, RZ, RZ, ~R7, P0 ;  /* 0x000000ffff0d7224 */ /* 0x000fe400000e0e07 */
[----:B------:R-:W-:Y:S01]  /*0e70*/  FMUL R3, R3, UR4 ;  /* 0x0000000403037c20 */ /* 0x000fe20008400000 */
[----:B------:R-:W-:Y:S01]  /*0e80*/  IMAD.WIDE.U32 R8, R11, R24, R16 ;  /* 0x000000180b087225 */ /* 0x000fe200078e0010 */
[----:B------:R-:W-:-:S03]  /*0e90*/  ULDC UR4, c[0x0][0x154] ;  /* 0x0000550000047ab9 */ /* 0x000fc60000000800 */
[----:B------:R-:W-:Y:S01]  /*0ea0*/  IMAD R10, R13, R24, RZ ;  /* 0x000000180d0a7224 */ /* 0x000fe200078e02ff */
[----:B------:R-:W2:Y:S01]  /*0eb0*/  LDC R7, c[0x0][0x144] ;  /* 0x00005100ff077b82 */ /* 0x000ea20000000800 */
[----:B------:R-:W3:Y:S02]  /*0ec0*/  F2I.U32.TRUNC.NTZ R3, R3 ;  /* 0x0000000300037305 */ /* 0x000ee4000020f000 */
[----:B------:R-:W-:-:S04]  /*0ed0*/  IMAD R11, R11, R25, R10 ;  /* 0x000000190b0b7224 */ /* 0x000fc800078e020a */
[----:B------:R-:W-:Y:S01]  /*0ee0*/  IMAD.IADD R9, R9, 0x1, R11 ;  /* 0x0000000109097824 */ /* 0x000fe200078e020b */
[----:B------:R-:W4:Y:S01]  /*0ef0*/  LDC R18, c[0x0][0x608] ;  /* 0x00018200ff127b82 */ /* 0x000f220000000800 */
[----:B------:R-:W-:-:S03]  /*0f00*/  IMAD.MOV.U32 R11, RZ, RZ, -0x1 ;  /* 0xffffffffff0b7424 */ /* 0x000fc600078e00ff */
[-C--:B-1----:R-:W-:Y:S02]  /*0f10*/  SHF.R.U64 R22, R8, R12.reuse, R9 ;  /* 0x0000000c08167219 */ /* 0x082fe40000001209 */
[----:B------:R-:W-:Y:S02]  /*0f20*/  I2FP.F32.U32 R8, R15 ;  /* 0x0000000f00087245 */ /* 0x000fe40000201000 */
[----:B------:R-:W1:Y:S01]  /*0f30*/  LDC R24, c[0x0][0x658] ;  /* 0x00019600ff187b82 */ /* 0x000e620000000800 */
[----:B0-----:R-:W-:Y:S01]  /*0f40*/  ISETP.NE.U32.AND P0, PT, R26, RZ, PT ;  /* 0x000000ff1a00720c */ /* 0x001fe20003f05070 */
[----:B---3--:R-:W-:Y:S01]  /*0f50*/  IMAD.MOV R10, RZ, RZ, -R3 ;  /* 0x000000ffff0a7224 */ /* 0x008fe200078e0a03 */
[----:B------:R-:W-:Y:S01]  /*0f60*/  SHF.R.U32.HI R9, RZ, R12, R9 ;  /* 0x0000000cff097219 */ /* 0x000fe20000011609 */
[----:B------:R-:W-:Y:S01]  /*0f70*/  FMUL R8, R8, UR4 ;  /* 0x0000000408087c20 */ /* 0x000fe20008400000 */
[----:B------:R-:W-:-:S03]  /*0f80*/  ISETP.NE.AND.EX P0, PT, R27, RZ, PT, P0 ;  /* 0x000000ff1b00720c */ /* 0x000fc60003f05300 */
[----:B------:R-:W0:Y:S01]  /*0f90*/  LDC R20, c[0x0][0x148] ;  /* 0x00005200ff147b82 */ /* 0x000e220000000800 */
[----:B--2---:R-:W-:-:S07]  /*0fa0*/  IMAD R3, R7, R10, R6 ;  /* 0x0000000a07037224 */ /* 0x004fce00078e0206 */
[----:B------:R-:W2:Y:S01]  /*0fb0*/  LDC R21, c[0x0][0x600] ;  /* 0x00018000ff157b82 */ /* 0x000ea20000000800 */
[-CC-:B----4-:R-:W-:Y:S02]  /*0fc0*/  SHF.R.U64 R32, R22, R18.reuse, R9.reuse ;  /* 0x0000001216207219 */ /* 0x190fe40000001209 */
[----:B------:R-:W-:Y:S01]  /*0fd0*/  SHF.R.U32.HI R7, RZ, R18, R9 ;  /* 0x00000012ff077219 */ /* 0x000fe20000011609 */
[----:B------:R-:W-:Y:S01]  /*0fe0*/  IMAD.MOV.U32 R9, RZ, RZ, 0x1 ;  /* 0x00000001ff097424 */ /* 0x000fe200078e00ff */
[----:B------:R3:W4:Y:S03]  /*0ff0*/  F2I.U32.TRUNC.NTZ R18, R8 ;  /* 0x0000000800127305 */ /* 0x000726000020f000 */
[----:B------:R-:W0:Y:S01]  /*1000*/  LDC R25, c[0x0][0x648] ;  /* 0x00019200ff197b82 */ /* 0x000e220000000800 */
[-C--:B-1----:R-:W-:Y:S02]  /*1010*/  SHF.L.U32 R6, R11, R24.reuse, RZ ;  /* 0x000000180b067219 */ /* 0x082fe400000006ff */
[----:B------:R-:W-:-:S02]  /*1020*/  SHF.R.U64 R34, R32, R24, R7 ;  /* 0x0000001820227219 */ /* 0x000fc40000001207 */
[----:B------:R-:W-:Y:S02]  /*1030*/  LOP3.LUT R13, RZ, R6, RZ, 0x33, !PT ;  /* 0x00000006ff0d7212 */ /* 0x000fe400078e33ff */
[-C--:B------:R-:W-:Y:S01]  /*1040*/  SHF.R.U32.HI R7, RZ, R24.reuse, R7 ;  /* 0x00000018ff077219 */ /* 0x080fe20000011607 */
[----:B------:R-:W1:Y:S01]  /*1050*/  LDC R29, c[0x0][0x638] ;  /* 0x00018e00ff1d7b82 */ /* 0x000e620000000800 */
[----:B------:R-:W-:Y:S01]  /*1060*/  SHF.L.U32 R12, R9, R24, RZ ;  /* 0x00000018090c7219 */ /* 0x000fe200000006ff */
[----:B------:R-:W-:-:S06]  /*1070*/  IMAD.MOV.U32 R6, RZ, RZ, R34 ;  /* 0x000000ffff067224 */ /* 0x000fcc00078e0022 */
[----:B------:R-:W0:Y:S01]  /*1080*/  LDC R28, c[0x0][0x610] ;  /* 0x00018400ff1c7b82 */ /* 0x000e220000000800 */
[----:B---34-:R-:W-:Y:S05]  /*1090*/  @!P0 BRA `(.L_x_13) ;  /* 0x0000000000288947 */ /* 0x018fea0003800000 */
[----:B------:R-:W3:Y:S02]  /*10a0*/  LDC R11, c[0x0][0x64c] ;  /* 0x00019300ff0b7b82 */ /* 0x000ee40000000800 */
[----:B---3--:R-:W-:-:S05]  /*10b0*/  IADD3 R11, P0, R34, R11, RZ ;  /* 0x0000000b220b7210 */ /* 0x008fca0007f1e0ff */
[----:B------:R-:W-:-:S04]  /*10c0*/  IMAD.X R19, RZ, RZ, R7, P0 ;  /* 0x000000ffff137224 */ /* 0x000fc800000e0607 */
[----:B------:R-:W-:-:S04]  /*10d0*/  IMAD.WIDE.U32 R6, R19, R26, RZ ;  /* 0x0000001a13067225 */ /* 0x000fc800078e00ff */
[----:B------:R-:W-:-:S04]  /*10e0*/  IMAD.WIDE.U32 R8, P0, R11, R27, R6 ;  /* 0x0000001b0b087225 */ /* 0x000fc80007800006 */
[----:B------:R-:W-:-:S04]  /*10f0*/  IMAD.WIDE.U32 R6, R11, R26, RZ ;  /* 0x0000001a0b067225 */ /* 0x000fc800078e00ff */
[----:B------:R-:W-:Y:S01]  /*1100*/  IMAD.X R11, RZ, RZ, RZ, P0 ;  /* 0x000000ffff0b7224 */ /* 0x000fe200000e06ff */
[----:B------:R-:W-:Y:S01]  /*1110*/  IADD3 RZ, P0, R7, R8, RZ ;  /* 0x0000000807ff7210 */ /* 0x000fe20007f1e0ff */
[----:B------:R-:W-:-:S04]  /*1120*/  IMAD.MOV.U32 R10, RZ, RZ, R9 ;  /* 0x000000ffff0a7224 */ /* 0x000fc800078e0009 */
[----:B------:R-:W-:-:S08]  /*1130*/  IMAD.WIDE.U32.X R6, R19, R27, R10, P0 ;  /* 0x0000001b13067225 */ /* 0x000fd000000e040a */
.L_x_13:
[----:B0-----:R-:W-:Y:S01]  /*1140*/  SHF.R.U64 R6, R6, R25, R7 ;  /* 0x0000001906067219 */ /* 0x001fe20000001207 */
[----:B--2---:R-:W-:Y:S01]  /*1150*/  VIADD R7, R21, 0xffffffff ;  /* 0xffffffff15077836 */ /* 0x004fe20000000000 */
[----:B------:R-:W-:Y:S01]  /*1160*/  LOP3.LUT R13, R32, R13, RZ, 0xc0, !PT ;  /* 0x0000000d200d7212 */ /* 0x000fe200078ec0ff */
[----:B------:R-:W-:Y:S02]  /*1170*/  IMAD.MOV R18, RZ, RZ, -R18 ;  /* 0x000000ffff127224 */ /* 0x000fe400078e0a12 */
[----:B------:R-:W-:Y:S01]  /*1180*/  IMAD.MOV R8, RZ, RZ, -R6 ;  /* 0x000000ffff087224 */ /* 0x000fe200078e0a06 */
[----:B------:R-:W-:Y:S01]  /*1190*/  LOP3.LUT R7, R22, R7, RZ, 0xc0, !PT ;  /* 0x0000000716077212 */ /* 0x000fe200078ec0ff */
[----:B------:R-:W-:Y:S02]  /*11a0*/  IMAD R12, R12, R6, R13 ;  /* 0x000000060c0c7224 */ /* 0x000fe400078e020d */
[----:B------:R-:W-:Y:S02]  /*11b0*/  @P1 IMAD R3, R20, R18, R15 ;  /* 0x0000001214031224 */ /* 0x000fe400078e020f */
[----:B-1----:R-:W-:-:S02]  /*11c0*/  IMAD R6, R8, R29, R34 ;  /* 0x0000001d08067224 */ /* 0x002fc400078e0222 */
[----:B------:R-:W-:Y:S02]  /*11d0*/  IMAD R22, R12, R28, R3 ;  /* 0x0000001c0c167224 */ /* 0x000fe400078e0203 */
[----:B------:R-:W-:Y:S02]  /*11e0*/  IMAD R7, R6, R21, R7 ;  /* 0x0000001506077224 */ /* 0x000fe400078e0207 */
[----:B------:R-:W-:Y:S02]  /*11f0*/  IMAD.MOV.U32 R3, RZ, RZ, 0x1 ;  /* 0x00000001ff037424 */ /* 0x000fe400078e00ff */
[----:B------:R-:W-:Y:S01]  /*1200*/  IMAD.MOV.U32 R19, RZ, RZ, R30 ;  /* 0x000000ffff137224 */ /* 0x000fe200078e001e */
[----:B------:R-:W-:Y:S02]  /*1210*/  SEL R18, R7, R22, !P1 ;  /* 0x0000001607127207 */ /* 0x000fe40004800000 */
[----:B------:R-:W-:-:S07]  /*1220*/  SEL R22, R22, R7, !P1 ;  /* 0x0000000716167207 */ /* 0x000fce0004800000 */
.L_x_11:
[----:B------:R-:W-:Y:S05]  /*1230*/  @!P2 BRA `(.L_x_14) ;  /* 0x00000054006ca947 */ /* 0x000fea0003800000 */
[----:B------:R-:W-:-:S13]  /*1240*/  ISETP.GT.U32.AND P0, PT, R31, 0x1, PT ;  /* 0x000000011f00780c */ /* 0x000fda0003f04070 */
[----:B------:R-:W-:Y:S05]  /*1250*/  @P0 EXIT ;  /* 0x000000000000094d */ /* 0x000fea0003800000 */
.L_x_15:
[----:B------:R-:W-:-:S08]  /*1260*/  NOP ;  /* 0x0000000000007918 */ /* 0x000fd00000000000 */
[----:B------:R-:W1:Y:S02]  /*1270*/  USETMAXREG.TRY_ALLOC.CTAPOOL UP0, 0xe8 ;  /* 0x000000e8000079c8 */ /* 0x000e640008000600 */
[----:B-1----:R-:W-:-:S13]  /*1280*/  PLOP3.LUT P0, PT, PT, PT, UP0, 0x80, 0x0 ;  /* 0x000000000000781c */ /* 0x002fda0003f0f008 */
[----:B------:R-:W-:Y:S05]  /*1290*/  @!P0 BRA `(.L_x_15) ;  /* 0xfffffffc00f08947 */ /* 0x000fea000383ffff */
[----:B------:R-:W-:-:S13]  /*12a0*/  LOP3.LUT P0, RZ, R3, 0xff, RZ, 0xc0, !PT ;  /* 0x000000ff03ff7812 */ /* 0x000fda000780c0ff */
[----:B------:R-:W-:Y:S05]  /*12b0*/  @!P0 EXIT ;  /* 0x000000000000894d */ /* 0x000fea0003800000 */
[----:B------:R-:W2:Y:S01]  /*12c0*/  LDL.64 R8, [R1] ;  /* 0x0000000001087983 */ /* 0x000ea20000100a00 */
[----:B------:R-:W-:Y:S01]  /*12d0*/  SHF.R.S32.HI R4, RZ, 0x1f, R5 ;  /* 0x0000001fff047819 */ /* 0x000fe20000011405 */
[----:B------:R-:W1:Y:S01]  /*12e0*/  S2UR UR4, SR_CgaCtaId ;  /* 0x00000000000479c3 */ /* 0x000e620000008800 */
[----:B------:R-:W-:Y:S01]  /*12f0*/  UISETP.LT.AND UP0, UPT, UR40, 0x1, UPT ;  /* 0x000000012800788c */ /* 0x000fe2000bf01270 */
[----:B------:R-:W-:Y:S01]  /*1300*/  LOP3.LUT R102, R23, 0x1, RZ, 0xfc, !PT ;  /* 0x0000000117667812 */ /* 0x000fe200078efcff */
[----:B------:R-:W-:Y:S01]  /*1310*/  UIADD3 UR5, UR43, -0x1, URZ ;  /* 0xffffffff2b057890 */ /* 0x000fe2000fffe03f */
[CC--:B------:R-:W-:Y:S01]  /*1320*/  LEA.HI R3, R4.reuse, R5.reuse, RZ, 0x2 ;  /* 0x0000000504037211 */ /* 0x0c0fe200078f10ff */
[----:B------:R-:W-:Y:S01]  /*1330*/  USEL UR42, UR40, 0x1, UP0 ;  /* 0x00000001282a7887 */ /* 0x000fe20008000000 */
[----:B------:R-:W-:Y:S01]  /*1340*/  LEA.HI R4, R4, R5, RZ, 0x5 ;  /* 0x0000000504047211 */ /* 0x000fe200078f28ff */
[----:B------:R-:W-:Y:S01]  /*1350*/  UMOV UR41, 0x400 ;  /* 0x0000040000297882 */ /* 0x000fe20000000000 */
[--C-:B------:R-:W-:Y:S01]  /*1360*/  SHF.R.S32.HI R90, RZ, 0x2, R3.reuse ;  /* 0x00000002ff5a7819 */ /* 0x100fe20000011403 */
[----:B------:R-:W3:Y:S01]  /*1370*/  LDC R96, c[0x0][0x658] ;  /* 0x00019600ff607b82 */ /* 0x000ee20000000800 */
[----:B------:R-:W-:Y:S01]  /*1380*/  SHF.R.S32.HI R7, RZ, 0x1f, R3 ;  /* 0x0000001fff077819 */ /* 0x000fe20000011403 */
[----:B------:R-:W-:Y:S01]  /*1390*/  UISETP.NE.AND UP0, UPT, UR5, URZ, UPT ;  /* 0x0000003f0500728c */ /* 0x000fe2000bf05270 */
[----:B------:R-:W-:Y:S01]  /*13a0*/  LOP3.LUT R6, R3, 0xfffffffc, RZ, 0xc0, !PT ;  /* 0xfffffffc03067812 */ /* 0x000fe200078ec0ff */
[----:B------:R-:W-:Y:S01]  /*13b0*/  ULDC UR6, c[0x0][0x284] ;  /* 0x0000a10000067ab9 */ /* 0x000fe20000000800 */
[----:B------:R-:W-:Y:S01]  /*13c0*/  LEA.HI R7, R7, R90, RZ, 0x3 ;  /* 0x0000005a07077211 */ /* 0x000fe200078f18ff */
[----:B------:R-:W-:Y:S01]  /*13d0*/  USHF.L.U32 UR45, UR40, 0x1, URZ ;  /* 0x00000001282d7899 */ /* 0x000fe2000800063f */
[----:B------:R-:W-:Y:S01]  /*13e0*/  SHF.R.S32.HI R3, RZ, 0x5, R4 ;  /* 0x00000005ff037819 */ /* 0x000fe20000011404 */
[----:B------:R-:W4:Y:S01]  /*13f0*/  LDC.64 R94, c[0x0][0x5c8] ;  /* 0x00017200ff5e7b82 */ /* 0x000f220000000a00 */
[----:B------:R-:W-:Y:S01]  /*1400*/  LOP3.LUT R7, R7, 0xfffffff8, RZ, 0xc0, !PT ;  /* 0xfffffff807077812 */ /* 0x000fe200078ec0ff */
[----:B------:R-:W-:Y:S01]  /*1410*/  IMAD.IADD R6, R5, 0x1, -R6 ;  /* 0x0000000105067824 */ /* 0x000fe200078e0a06 */
[----:B------:R-:W-:Y:S01]  /*1420*/  UIADD3 UR42, -UR42, UR40, URZ ;  /* 0x000000282a2a7290 */ /* 0x000fe2000fffe13f */
[----:B------:R-:W-:-:S02]  /*1430*/  IMAD.MOV.U32 R5, RZ, RZ, 0x1 ;  /* 0x00000001ff057424 */ /* 0x000fc400078e00ff */
[----:B------:R-:W-:Y:S01]  /*1440*/  IMAD.IADD R90, R90, 0x1, -R7 ;  /* 0x000000015a5a7824 */ /* 0x000fe200078e0a07 */
[----:B-1----:R-:W-:Y:S01]  /*1450*/  ULEA UR41, UR4, UR41, 0x18 ;  /* 0x0000002904297291 */ /* 0x002fe2000f8ec03f */
[----:B------:R-:W1:Y:S01]  /*1460*/  LDC R97, c[0x0][0x288] ;  /* 0x0000a200ff617b82 */ /* 0x000e620000000800 */
[----:B------:R-:W-:Y:S01]  /*1470*/  USHF.L.U32 UR4, UR5, 0x3, URZ ;  /* 0x0000000305047899 */ /* 0x000fe2000800063f */
[--C-:B------:R-:W-:Y:S01]  /*1480*/  IMAD R101, R3, -0x10, -R90.reuse ;  /* 0xfffffff003657824 */ /* 0x100fe200078e0a5a */
[--C-:B------:R-:W-:Y:S01]  /*1490*/  SHF.R.S32.HI R91, RZ, 0x1f, R90.reuse ;  /* 0x0000001fff5b7819 */ /* 0x100fe2000001145a */
[----:B------:R-:W-:Y:S01]  /*14a0*/  USEL UR5, URZ, 0x1, UP0 ;  /* 0x000000013f057887 */ /* 0x000fe20008000000 */
[----:B------:R-:W-:Y:S01]  /*14b0*/  IMAD.SHL.U32 R92, R6, 0x2, RZ ;  /* 0x00000002065c7824 */ /* 0x000fe200078e00ff */
[----:B------:R-:W-:Y:S01]  /*14c0*/  UIADD3 UR46, UR41, 0xa0, URZ ;  /* 0x000000a0292e7890 */ /* 0x000fe2000fffe03f */
[----:B------:R-:W-:Y:S01]  /*14d0*/  VIADD R101, R101, UR6 ;  /* 0x0000000665657c36 */ /* 0x000fe20008000000 */
[----:B------:R-:W0:Y:S01]  /*14e0*/  LDC R99, c[0x0][0x600] ;  /* 0x00018000ff637b82 */ /* 0x000e220000000800 */
[----:B------:R-:W-:Y:S01]  /*14f0*/  IMAD.WIDE R90, R3, 0x10, R90 ;  /* 0x00000010035a7825 */ /* 0x000fe200078e025a */
[----:B------:R-:W-:Y:S01]  /*1500*/  ULOP3.LUT UR4, UR4, 0x8, URZ, 0xc0, !UPT ;  /* 0x0000000804047892 */ /* 0x000fe2000f8ec03f */
[----:B------:R-:W-:Y:S01]  /*1510*/  SHF.R.S32.HI R93, RZ, 0x1f, R92 ;  /* 0x0000001fff5d7819 */ /* 0x000fe2000001145c */
[----:B------:R-:W-:Y:S01]  /*1520*/  ULEA UR43, UR43, UR46, 0x3 ;  /* 0x0000002e2b2b7291 */ /* 0x000fe2000f8e183f */
[----:B------:R-:W-:Y:S01]  /*1530*/  IMAD.MOV.U32 R3, RZ, RZ, -0x1 ;  /* 0xffffffffff037424 */ /* 0x000fe200078e00ff */
[----:B------:R-:W-:Y:S01]  /*1540*/  ULOP3.LUT UR47, UR4, 0x8, URZ, 0x3c, !UPT ;  /* 0x00000008042f7892 */ /* 0x000fe2000f8e3c3f */
[----:B------:R-:W-:Y:S01]  /*1550*/  IMAD.U32 R103, RZ, RZ, UR5 ;  /* 0x00000005ff677e24 */ /* 0x000fe2000f8e00ff */
[C---:B----4-:R-:W-:Y:S01]  /*1560*/  SHF.L.U64.HI R95, R94.reuse, 0x3, R95 ;  /* 0x000000035e5f7819 */ /* 0x050fe2000001025f */
[----:B------:R-:W-:Y:S01]  /*1570*/  IMAD.SHL.U32 R94, R94, 0x8, RZ ;  /* 0x000000085e5e7824 */ /* 0x000fe200078e00ff */
[-C--:B---3--:R-:W-:Y:S01]  /*1580*/  SHF.L.U32 R3, R3, R96.reuse, RZ ;  /* 0x0000006003037219 */ /* 0x088fe200000006ff */
[----:B------:R-:W-:Y:S01]  /*1590*/  ULOP3.LUT UR44, UR4, 0x18, URZ, 0x3c, !UPT ;  /* 0x00000018042c7892 */ /* 0x000fe2000f8e3c3f */
[----:B------:R-:W-:-:S02]  /*15a0*/  SHF.L.U32 R96, R5, R96, RZ ;  /* 0x0000006005607219 */ /* 0x000fc400000006ff */
[----:B------:R-:W-:Y:S01]  /*15b0*/  LOP3.LUT R100, RZ, R3, RZ, 0x33, !PT ;  /* 0x00000003ff647212 */ /* 0x000fe200078e33ff */
[----:B-1----:R-:W-:Y:S02]  /*15c0*/  IMAD R97, R6, -0x2, R97 ;  /* 0xfffffffe06617824 */ /* 0x002fe400078e0261 */
[----:B0-----:R-:W-:Y:S01]  /*15d0*/  VIADD R99, R99, 0xffffffff ;  /* 0xffffffff63637836 */ /* 0x001fe20000000000 */
[----:B--2---:R-:W-:-:S07]  /*15e0*/  SHF.L.U64.HI R98, R8, 0x1, R0 ;  /* 0x0000000108627819 */ /* 0x004fce0000010200 */
.L_x_163:
[----:B------:R-:W-:-:S04]  /*15f0*/  SHF.L.U32 R0, R103, 0x1f, RZ ;  /* 0x0000001f67007819 */ /* 0x000fc800000006ff */
[----:B------:R-:W0:Y:S02]  /*1600*/  SYNCS.PHASECHK.TRANS64.TRYWAIT P0, [UR43+-0x8], R0 ;  /* 0xfffff800ff0075a7 */ /* 0x000e24000800016b */
[----:B01-34-:R-:W-:Y:S05]  /*1610*/  @!P0 BRA `(.L_x_16) ;  /* 0x00000064002c8947 */ /* 0x01bfea0003800000 */
.L_x_190:
[----:B------:R-:W-:Y:S02]  /*1620*/  ULDC UR4, c[0x0][0x28c] ;  /* 0x0000a30000047ab9 */ /* 0x000fe40000000800 */
[----:B------:R-:W-:-:S13]  /*1630*/  ISETP.LT.AND P0, PT, RZ, UR4, PT ;  /* 0x00000004ff007c0c */ /* 0x000fda000bf01270 */
[----:B------:R-:W-:Y:S05]  /*1640*/  @P0 BRA `(.L_x_17) ;  /* 0x0000000000400947 */ /* 0x000fea0003800000 */
[----:B0-----:R-:W-:Y:S01]  /*1650*/  MOV R0, 0x0 ;  /* 0x0000000000007802 */ /* 0x001fe20000000f00 */
[----:B------:R-:W-:Y:S01]  /*1660*/  ULDC.64 UR4, c[0x4][0x68] ;  /* 0x01001a0000047ab9 */ /* 0x000fe20000000a00 */
[----:B------:R-:W-:Y:S01]  /*1670*/  ULDC.64 UR6, c[0x4][0x8] ;  /* 0x0100020000067ab9 */ /* 0x000fe20000000a00 */
[----:B------:R-:W-:Y:S01]  /*1680*/  IMAD.U32 R4, RZ, RZ, UR4 ;  /* 0x00000004ff047e24 */ /* 0x000fe2000f8e00ff */
[----:B------:R0:W1:Y:S01]  /*1690*/  LDC.64 R14, c[0x4][R0] ;  /* 0x01000000000e7b82 */ /* 0x0000620000000a00 */
[----:B------:R-:W-:Y:S01]  /*16a0*/  IMAD.U32 R5, RZ, RZ, UR5 ;  /* 0x00000005ff057e24 */ /* 0x000fe2000f8e00ff */
[----:B------:R-:W-:Y:S01]  /*16b0*/  ULDC.64 UR4, c[0x4][0x70] ;  /* 0x01001c0000047ab9 */ /* 0x000fe20000000a00 */
[----:B------:R-:W-:Y:S02]  /*16c0*/  IMAD.U32 R10, RZ, RZ, UR6 ;  /* 0x00000006ff0a7e24 */ /* 0x000fe4000f8e00ff */
[----:B------:R-:W-:Y:S02]  /*16d0*/  IMAD.U32 R6, RZ, RZ, UR4 ;  /* 0x00000004ff067e24 */ /* 0x000fe4000f8e00ff */
[----:B------:R-:W-:-:S02]  /*16e0*/  IMAD.U32 R7, RZ, RZ, UR5 ;  /* 0x00000005ff077e24 */ /* 0x000fc4000f8e00ff */
[----:B------:R-:W-:Y:S02]  /*16f0*/  IMAD.U32 R11, RZ, RZ, UR7 ;  /* 0x00000007ff0b7e24 */ /* 0x000fe4000f8e00ff */
[----:B------:R-:W-:Y:S02]  /*1700*/  IMAD.MOV.U32 R8, RZ, RZ, 0x1e1 ;  /* 0x000001e1ff087424 */ /* 0x000fe400078e00ff */
[----:B------:R-:W-:Y:S02]  /*1710*/  IMAD.MOV.U32 R12, RZ, RZ, 0x1 ;  /* 0x00000001ff0c7424 */ /* 0x000fe400078e00ff */
[----:B0-----:R-:W-:-:S07]  /*1720*/  IMAD.MOV.U32 R13, RZ, RZ, RZ ;  /* 0x000000ffff0d7224 */ /* 0x001fce00078e00ff */
[----:B------:R-:W-:-:S07]  /*1730*/  LEPC R20, `(.L_x_17) ;  /* 0x000000001014794e */ /* 0x000fce0000000000 */
[----:B-1---5:R-:W-:Y:S05]  /*1740*/  CALL.ABS.NOINC R14 ;  /* 0x000000000e007343 */ /* 0x022fea0003c00000 */
.L_x_17:
[----:B------:R-:W-:-:S13]  /*1750*/  ISETP.NE.AND P0, PT, R102, 0x3, PT ;  /* 0x000000036600780c */ /* 0x000fda0003f05270 */
[----:B------:R-:W-:Y:S05]  /*1760*/  @!P0 BRA `(.L_x_18) ;  /* 0x0000000000048947 */ /* 0x000fea0003800000 */
[----:B------:R-:W-:Y:S01]  /*1770*/  BPT.TRAP 0x1 ;  /* 0x000000040000795c */ /* 0x000fe20000300000 */
.L_x_18:
[----:B0-----:R-:W-:Y:S02]  /*1780*/  IMAD.U32 R3, RZ, RZ, UR38 ;  /* 0x00000026ff037e24 */ /* 0x001fe4000f8e00ff */
[----:B------:R-:W-:-:S03]  /*1790*/  IMAD.U32 R0, RZ, RZ, UR39 ;  /* 0x00000027ff007e24 */ /* 0x000fc6000f8e00ff */
[----:B------:R-:W-:Y:S02]  /*17a0*/  LEA R3, R3, UR41, 0x3 ;  /* 0x0000002903037c11 */ /* 0x000fe4000f8e18ff */
[----:B------:R-:W-:-:S04]  /*17b0*/  SHF.L.U32 R0, R0, 0x1f, RZ ;  /* 0x0000001f00007819 */ /* 0x000fc800000006ff */
[----:B------:R0:W1:Y:S01]  /*17c0*/  SYNCS.PHASECHK.TRANS64.TRYWAIT P1, [R3+URZ], R0 ;  /* 0x00000000030075a7 */ /* 0x000062000802017f */
[----:B------:R-:W-:Y:S05]  /*17d0*/  @!P0 BRA `(.L_x_19) ;  /* 0x0000000000048947 */ /* 0x000fea0003800000 */
[----:B------:R-:W-:Y:S01]  /*17e0*/  BPT.TRAP 0x1 ;  /* 0x000000040000795c */ /* 0x000fe20000300000 */
.L_x_19:
[----:B------:R-:W-:-:S05]  /*17f0*/  IMAD.U32 R4, RZ, RZ, UR42 ;  /* 0x0000002aff047e24 */ /* 0x000fca000f8e00ff */
[----:B------:R-:W-:Y:S01]  /*1800*/  ISETP.GE.AND P2, PT, R4, 0x1, PT ;  /* 0x000000010400780c */ /* 0x000fe20003f46270 */
[----:B-1----:R-:W-:-:S12]  /*1810*/  @P1 BRA `(.L_x_20) ;  /* 0x0000000000081947 */ /* 0x002fd80003800000 */
[----:B------:R-:W1:Y:S02]  /*1820*/  SYNCS.PHASECHK.TRANS64.TRYWAIT P1, [R3+URZ], R0 ;  /* 0x00000000030075a7 */ /* 0x000e64000802017f */
[----:B-1----:R-:W-:Y:S05]  /*1830*/  @!P1 BRA `(.L_x_21) ;  /* 0x0000006000bc9947 */ /* 0x002fea0003800000 */
.L_x_20:
[----:B------:R-:W-:Y:S05]  /*1840*/  WARPSYNC.ALL ;  /* 0x0000000000007948 */ /* 0x000fea0003800000 */
[----:B------:R-:W-:Y:S01]  /*1850*/  UIADD3 UR5, UR41, 0x12180, URZ ;  /* 0x0001218029057890 */ /* 0x000fe2000fffe03f */
[----:B------:R-:W-:Y:S01]  /*1860*/  WARPGROUP.ARRIVE ;  /* 0x00000000000079c5 */ /* 0x000fe20000000000 */
[----:B------:R-:W-:Y:S02]  /*1870*/  UIADD3 UR4, UR41, 0x180, URZ ;  /* 0x0000018029047890 */ /* 0x000fe4000fffe03f */
[----:B------:R-:W-:Y:S02]  /*1880*/  USHF.R.U32.HI UR5, URZ, 0x4, UR5 ;  /* 0x000000043f057899 */ /* 0x000fe40008011605 */
[----:B------:R-:W-:-:S02]  /*1890*/  USHF.R.U32.HI UR4, URZ, 0x4, UR4 ;  /* 0x000000043f047899 */ /* 0x000fc40008011604 */
[----:B------:R-:W-:Y:S02]  /*18a0*/  ULOP3.LUT UR5, UR5, 0x3fff, URZ, 0xc0, !UPT ;  /* 0x00003fff05057892 */ /* 0x000fe4000f8ec03f */
[----:B------:R-:W-:Y:S02]  /*18b0*/  ULOP3.LUT UR8, UR4, 0x3fff, URZ, 0xc0, !UPT ;  /* 0x00003fff04087892 */ /* 0x000fe4000f8ec03f */
[----:B------:R-:W-:Y:S02]  /*18c0*/  ULOP3.LUT UR9, UR5, 0x2000000, URZ, 0xfc, !UPT ;  /* 0x0200000005097892 */ /* 0x000fe4000f8efc3f */
[----:B------:R-:W-:Y:S02]  /*18d0*/  ULEA UR10, UR38, UR8, 0x9 ;  /* 0x00000008260a7291 */ /* 0x000fe4000f8e483f */
[----:B------:R-:W-:Y:S01]  /*18e0*/  ULEA UR11, UR38, UR9, 0xa ;  /* 0x00000009260b7291 */ /* 0x000fe2000f8e503f */
[----:B------:R-:W-:Y:S01]  /*18f0*/  UMOV UR5, 0x40000040 ;  /* 0x4000004000057882 */ /* 0x000fe20000000000 */
[----:B------:R-:W-:-:S03]  /*1900*/  UMOV UR7, 0x40000040 ;  /* 0x4000004000077882 */ /* 0x000fc60000000000 */
[----:B------:R-:W-:Y:S02]  /*1910*/  UMOV UR4, UR10 ;  /* 0x0000000a00047c82 */ /* 0x000fe40008000000 */
[----:B------:R-:W-:Y:S02]  /*1920*/  UMOV UR6, UR11 ;  /* 0x0000000b00067c82 */ /* 0x000fe40008000000 */
[----:B------:R-:W-:Y:S01]  /*1930*/  HGMMA.64x128x16.F32 R24, gdesc[UR4].tnspA.tnspB, RZ, !UPT, gsb0 ;  /* 0x61e00000041879f0 */ /* 0x000fe2000c0008ff */
[----:B------:R-:W-:Y:S02]  /*1940*/  UIADD3 UR4, UR10, 0x80, URZ ;  /* 0x000000800a047890 */ /* 0x000fe4000fffe03f */
[----:B------:R-:W-:Y:S01]  /*1950*/  UIADD3 UR6, UR11, 0x80, URZ ;  /* 0x000000800b067890 */ /* 0x000fe2000fffe03f */
[----:B------:R-:W-:Y:S01]  /*1960*/  UMOV UR5, 0x40000040 ;  /* 0x4000004000057882 */ /* 0x000fe20000000000 */
[----:B------:R-:W-:Y:S01]  /*1970*/  UMOV UR7, 0x40000040 ;  /* 0x4000004000077882 */ /* 0x000fe20000000000 */
[----:B------:R-:W-:-:S02]  /*1980*/  WARPGROUP.DEPBAR.LE gsb0, 0x0 ;  /* 0x00008000000079c5 */ /* 0x000fc40000010000 */
[----:B------:R-:W-:-:S06]  /*1990*/  WARPGROUP.ARRIVE ;  /* 0x00000000000079c5 */ /* 0x000fcc0000000000 */
[----:B------:R-:W-:Y:S01]  /*19a0*/  HGMMA.64x128x16.F32 R24, gdesc[UR4].tnspA.tnspB, R24, gsb0 ;  /* 0x61e00000041879f0 */ /* 0x000fe20008000818 */
[----:B------:R-:W-:Y:S02]  /*19b0*/  UIADD3 UR4, UR10, 0x100, URZ ;  /* 0x000001000a047890 */ /* 0x000fe4000fffe03f */
[----:B------:R-:W-:Y:S01]  /*19c0*/  UIADD3 UR6, UR11, 0x100, URZ ;  /* 0x000001000b067890 */ /* 0x000fe2000fffe03f */
[----:B------:R-:W-:Y:S01]  /*19d0*/  UMOV UR5, 0x40000040 ;  /* 0x4000004000057882 */ /* 0x000fe20000000000 */
[----:B------:R-:W-:Y:S01]  /*19e0*/  UMOV UR7, 0x40000040 ;  /* 0x4000004000077882 */ /* 0x000fe20000000000 */
[----:B------:R-:W-:Y:S02]  /*19f0*/  WARPGROUP.DEPBAR.LE gsb0, 0x0 ;  /* 0x00008000000079c5 */ /* 0x000fe40000010000 */
        /* <DEDUP_REMOVED lines=8> */
[----:B------:R-:W-:Y:S03]  /*1a80*/  HGMMA.64x128x16.F32 R24, gdesc[UR4].tnspA.tnspB, R24, gsb0 ;  /* 0x61e00000041879f0 */ /* 0x000fe60008000818 */
[----:B------:R-:W-:Y:S02]  /*1a90*/  WARPGROUP.DEPBAR.LE gsb0, 0x0 ;  /* 0x00008000000079c5 */ /* 0x000fe40000010000 */
[----:B------:R-:W-:Y:S05]  /*1aa0*/  @!P2 BRA `(.L_x_22) ;  /* 0x000000040010a947 */ /* 0x000fea0003800000 */
[----:B------:R-:W-:Y:S01]  /*1ab0*/  UIADD3 UR4, UR38, 0x1, URZ ;  /* 0x0000000126047890 */ /* 0x000fe2000fffe03f */
[----:B01----:R-:W-:Y:S01]  /*1ac0*/  IMAD.U32 R0, RZ, RZ, UR42 ;  /* 0x0000002aff007e24 */ /* 0x003fe2000f8e00ff */
[----:B------:R-:W-:Y:S02]  /*1ad0*/  UMOV UR11, UR38 ;  /* 0x00000026000b7c82 */ /* 0x000fe40008000000 */
[----:B------:R-:W-:-:S04]  /*1ae0*/  UISETP.NE.AND UP0, UPT, UR4, 0x9, UPT ;  /* 0x000000090400788c */ /* 0x000fc8000bf05270 */
[----:B------:R-:W-:Y:S02]  /*1af0*/  USEL UR5, URZ, 0x1, UP0 ;  /* 0x000000013f057887 */ /* 0x000fe40008000000 */
[----:B------:R-:W-:Y:S02]  /*1b00*/  USEL UR10, UR4, URZ, UP0 ;  /* 0x0000003f040a7287 */ /* 0x000fe40008000000 */
[----:B------:R-:W-:-:S06]  /*1b10*/  ULOP3.LUT UR5, UR39, UR5, URZ, 0x3c, !UPT ;  /* 0x0000000527057292 */ /* 0x000fcc000f8e3c3f */
[----:B------:R-:W-:-:S07]  /*1b20*/  IMAD.U32 R5, RZ, RZ, UR5 ;  /* 0x00000005ff057e24 */ /* 0x000fce000f8e00ff */
.L_x_29:
[----:B01----:R-:W-:Y:S05]  /*1b30*/  @!P0 BRA `(.L_x_23) ;  /* 0x0000000000048947 */ /* 0x003fea0003800000 */
[----:B------:R-:W-:Y:S01]  /*1b40*/  BPT.TRAP 0x1 ;  /* 0x000000040000795c */ /* 0x000fe20000300000 */
.L_x_23:
[----:B------:R-:W-:Y:S01]  /*1b50*/  ULEA UR4, UR10, UR41, 0x3 ;  /* 0x000000290a047291 */ /* 0x000fe2000f8e183f */
[----:B------:R-:W-:-:S08]  /*1b60*/  SHF.L.U32 R3, R5, 0x1f, RZ ;  /* 0x0000001f05037819 */ /* 0x000fd000000006ff */
[----:B------:R0:W1:Y:S01]  /*1b70*/  SYNCS.PHASECHK.TRANS64.TRYWAIT P1, [UR4], R3 ;  /* 0x00000003ff0075a7 */ /* 0x0000620008020144 */
[----:B------:R-:W-:Y:S05]  /*1b80*/  @!P0 BRA `(.L_x_24) ;  /* 0x0000000000048947 */ /* 0x000fea0003800000 */
[----:B------:R-:W-:Y:S01]  /*1b90*/  BPT.TRAP 0x1 ;  /* 0x000000040000795c */ /* 0x000fe20000300000 */
.L_x_24:
[----:B-1----:R-:W-:Y:S05]  /*1ba0*/  @P1 BRA `(.L_x_25) ;  /* 0x0000000000081947 */ /* 0x002fea0003800000 */
[----:B------:R-:W1:Y:S02]  /*1bb0*/  SYNCS.PHASECHK.TRANS64.TRYWAIT P1, [UR4], R3 ;  /* 0x00000003ff0075a7 */ /* 0x000e640008020144 */
[----:B-1----:R-:W-:Y:S05]  /*1bc0*/  @!P1 BRA `(.L_x_26) ;  /* 0x0000005c00ec9947 */ /* 0x002fea0003800000 */
.L_x_25:
[----:B------:R-:W-:Y:S01]  /*1bd0*/  ULEA UR12, UR10, UR8, 0x9 ;  /* 0x000000080a0c7291 */ /* 0x000fe2000f8e483f */
[----:B------:R-:W-:Y:S01]  /*1be0*/  WARPGROUP.ARRIVE ;  /* 0x00000000000079c5 */ /* 0x000fe20000000000 */
[----:B------:R-:W-:Y:S01]  /*1bf0*/  ULEA UR13, UR10, UR9, 0xa ;  /* 0x000000090a0d7291 */ /* 0x000fe2000f8e503f */
[----:B------:R-:W-:Y:S01]  /*1c00*/  UMOV UR5, 0x40000040 ;  /* 0x4000004000057882 */ /* 0x000fe20000000000 */
[----:B------:R-:W-:-:S03]  /*1c10*/  UMOV UR7, 0x40000040 ;  /* 0x4000004000077882 */ /* 0x000fc60000000000 */
[----:B------:R-:W-:Y:S02]  /*1c20*/  UMOV UR4, UR12 ;  /* 0x0000000c00047c82 */ /* 0x000fe40008000000 */
[----:B------:R-:W-:Y:S02]  /*1c30*/  UMOV UR6, UR13 ;  /* 0x0000000d00067c82 */ /* 0x000fe40008000000 */
[----:B------:R-:W-:Y:S01]  /*1c40*/  HGMMA.64x128x16.F32 R24, gdesc[UR4].tnspA.tnspB, R24, gsb0 ;  /* 0x61e00000041879f0 */ /* 0x000fe20008000818 */
        /* <DEDUP_REMOVED lines=23> */
[----:B------:R-:W-:Y:S01]  /*1dc0*/  BPT.TRAP 0x1 ;  /* 0x000000040000795c */ /* 0x000fe20000300000 */
.L_x_27:
[----:B------:R-:W-:Y:S01]  /*1dd0*/  ULEA UR4, UR11, UR41, 0x3 ;  /* 0x000000290b047291 */ /* 0x000fe2000f8e183f */
[----:B------:R-:W-:-:S03]  /*1de0*/  ISETP.GT.U32.AND P1, PT, R23, 0x1, PT ;  /* 0x000000011700780c */ /* 0x000fc60003f24070 */
[----:B------:R-:W-:-:S04]  /*1df0*/  UIADD3 UR4, UR4, 0x48, URZ ;  /* 0x0000004804047890 */ /* 0x000fc8000fffe03f */
[----:B------:R-:W-:-:S09]  /*1e00*/  UPRMT UR4, URZ, 0x654, UR4 ;  /* 0x000006543f047896 */ /* 0x000fd20008000004 */
[----:B------:R-:W-:Y:S01]  /*1e10*/  SYNCS.ARRIVE.TRANS64.RED.A1T0 RZ, [UR4], RZ ;  /* 0x000000ffffff79a7 */ /* 0x000fe20008100404 */
[----:B------:R-:W-:Y:S05]  /*1e20*/  @P1 BRA `(.L_x_28) ;  /* 0x0000000000041947 */ /* 0x000fea0003800000 */
[----:B------:R-:W-:Y:S01]  /*1e30*/  BPT.TRAP 0x1 ;  /* 0x000000040000795c */ /* 0x000fe20000300000 */
.L_x_28:
[----:B------:R-:W-:Y:S01]  /*1e40*/  UIADD3 UR10, UR10, 0x1, URZ ;  /* 0x000000010a0a7890 */ /* 0x000fe2000fffe03f */
[C---:B------:R-:W-:Y:S01]  /*1e50*/  ISETP.GT.AND P1, PT, R0.reuse, 0x1, PT ;  /* 0x000000010000780c */ /* 0x040fe20003f24270 */
[----:B------:R-:W-:Y:S01]  /*1e60*/  UIADD3 UR11, UR11, 0x1, URZ ;  /* 0x000000010b0b7890 */ /* 0x000fe2000fffe03f */
[----:B------:R-:W-:Y:S01]  /*1e70*/  VIADD R0, R0, 0xffffffff ;  /* 0xffffffff00007836 */ /* 0x000fe20000000000 */
[----:B------:R-:W-:Y:S02]  /*1e80*/  UISETP.NE.AND UP0, UPT, UR10, 0x9, UPT ;  /* 0x000000090a00788c */ /* 0x000fe4000bf05270 */
[----:B------:R-:W-:Y:S02]  /*1e90*/  UISETP.NE.AND UP1, UPT, UR11, 0x9, UPT ;  /* 0x000000090b00788c */ /* 0x000fe4000bf25270 */
[----:B------:R-:W-:Y:S02]  /*1ea0*/  USEL UR4, URZ, 0x1, UP0 ;  /* 0x000000013f047887 */ /* 0x000fe40008000000 */
[----:B------:R-:W-:-:S02]  /*1eb0*/  USEL UR10, UR10, URZ, UP0 ;  /* 0x0000003f0a0a7287 */ /* 0x000fc40008000000 */
[----:B------:R-:W-:Y:S02]  /*1ec0*/  USEL UR11, UR11, URZ, UP1 ;  /* 0x0000003f0b0b7287 */ /* 0x000fe40008800000 */
[----:B------:R-:W-:Y:S01]  /*1ed0*/  LOP3.LUT R5, R5, UR4, RZ, 0x3c, !PT ;  /* 0x0000000405057c12 */ /* 0x000fe2000f8e3cff */
[----:B------:R-:W-:Y:S09]  /*1ee0*/  @P1 BRA `(.L_x_29) ;  /* 0xfffffffc00101947 */ /* 0x000ff2000383ffff */
.L_x_22:
[----:B01----:R-:W0:Y:S01]  /*1ef0*/  LDC R0, c[0x0][0x28c] ;  /* 0x0000a300ff007b82 */ /* 0x003e220000000800 */
[----:B------:R-:W-:-:S04]  /*1f00*/  IMAD.U32 R3, RZ, RZ, UR47 ;  /* 0x0000002fff037e24 */ /* 0x000fc8000f8e00ff */
[----:B------:R1:W-:Y:S01]  /*1f10*/  SYNCS.ARRIVE.TRANS64.A1T0 RZ, [R3+UR46], RZ ;  /* 0x000000ff03ff79a7 */ /* 0x0003e2000810002e */
[----:B0-----:R-:W-:-:S13]  /*1f20*/  ISETP.GE.AND P1, PT, R0, 0x1, PT ;  /* 0x000000010000780c */ /* 0x001fda0003f26270 */
[----:B-1----:R-:W-:Y:S05]  /*1f30*/  @!P1 BRA `(.L_x_30) ;  /* 0x0000000000349947 */ /* 0x002fea0003800000 */
[----:B------:R-:W-:Y:S05]  /*1f40*/  @!P0 BRA `(.L_x_31) ;  /* 0x0000000000048947 */ /* 0x000fea0003800000 */
[----:B------:R-:W-:Y:S01]  /*1f50*/  BPT.TRAP 0x1 ;  /* 0x000000040000795c */ /* 0x000fe20000300000 */
.L_x_31:
[----:B------:R-:W-:Y:S01]  /*1f60*/  UIADD3 UR6, UR38, UR42, URZ ;  /* 0x0000002a26067290 */ /* 0x000fe2000fffe03f */
[----:B------:R-:W-:-:S03]  /*1f70*/  ISETP.GT.U32.AND P0, PT, R23, 0x1, PT ;  /* 0x000000011700780c */ /* 0x000fc60003f04070 */
[----:B------:R-:W-:-:S04]  /*1f80*/  UIMAD.WIDE.U32 UR4, UR6, 0x38e38e39, URZ ;  /* 0x38e38e39060478a5 */ /* 0x000fc8000f8e003f */
[----:B------:R-:W-:-:S04]  /*1f90*/  USHF.R.U32.HI UR4, URZ, 0x1, UR5 ;  /* 0x000000013f047899 */ /* 0x000fc80008011605 */
[----:B------:R-:W-:-:S04]  /*1fa0*/  UIMAD UR6, UR4, -0x9, UR6 ;  /* 0xfffffff7040678a4 */ /* 0x000fc8000f8e0206 */
[----:B------:R-:W-:-:S04]  /*1fb0*/  ULEA UR6, UR6, UR41, 0x3 ;  /* 0x0000002906067291 */ /* 0x000fc8000f8e183f */
[----:B------:R-:W-:-:S04]  /*1fc0*/  UIADD3 UR6, UR6, 0x48, URZ ;  /* 0x0000004806067890 */ /* 0x000fc8000fffe03f */
[----:B------:R-:W-:-:S09]  /*1fd0*/  UPRMT UR6, URZ, 0x654, UR6 ;  /* 0x000006543f067896 */ /* 0x000fd20008000006 */
[----:B------:R-:W-:Y:S01]  /*1fe0*/  SYNCS.ARRIVE.TRANS64.RED.A1T0 RZ, [UR6], RZ ;  /* 0x000000ffffff79a7 */ /* 0x000fe20008100406 */
[----:B------:R-:W-:Y:S05]  /*1ff0*/  @P0 BRA `(.L_x_30) ;  /* 0x0000000000040947 */ /* 0x000fea0003800000 */
[----:B------:R-:W-:Y:S01]  /*2000*/  BPT.TRAP 0x1 ;  /* 0x000000040000795c */ /* 0x000fe20000300000 */
.L_x_30:
[----:B------:R-:W-:Y:S01]  /*2010*/  SHF.L.U32 R0, R103, 0x1f, RZ ;  /* 0x0000001f67007819 */ /* 0x000fe200000006ff */
[----:B------:R-:W-:Y:S01]  /*2020*/  UIADD3 UR38, UR38, UR45, URZ ;  /* 0x0000002d26267290 */ /* 0x000fe2000fffe03f */
[----:B------:R-:W-:Y:S01]  /*2030*/  SHF.R.S32.HI R9, RZ, 0x1f, R19 ;  /* 0x0000001fff097819 */ /* 0x000fe20000011413 */
[----:B------:R-:W-:Y:S01]  /*2040*/  UISETP.GE.U32.AND UP1, UPT, UR45, 0x9, UPT ;  /* 0x000000092d00788c */ /* 0x000fe2000bf26070 */
[----:B------:R-:W0:Y:S01]  /*2050*/  SYNCS.PHASECHK.TRANS64.TRYWAIT P0, [UR43+0x8], R0 ;  /* 0x00000800ff0075a7 */ /* 0x000e22000800016b */
[----:B------:R-:W-:-:S04]  /*2060*/  UISETP.GT.U32.AND UP0, UPT, UR38, 0x8, UPT ;  /* 0x000000082600788c */ /* 0x000fc8000bf04070 */
[----:B------:R-:W-:-:S04]  /*2070*/  UISETP.LT.U32.AND UP0, UPT, UR45, 0x9, UP0 ;  /* 0x000000092d00788c */ /* 0x000fc80008701070 */
[----:B------:R-:W-:Y:S02]  /*2080*/  USEL UR6, URZ, 0x1, !UP0 ;  /* 0x000000013f067887 */ /* 0x000fe4000c000000 */
[----:B------:R-:W-:Y:S02]  /*2090*/  @UP1 UIMAD.WIDE.U32 UR4, UR38, 0x38e38e39, URZ ;  /* 0x38e38e39260418a5 */ /* 0x000fe4000f8e003f */
[----:B------:R-:W-:Y:S02]  /*20a0*/  ULOP3.LUT UR39, UR39, UR6, URZ, 0x3c, !UPT ;  /* 0x0000000627277292 */ /* 0x000fe4000f8e3c3f */
[----:B------:R-:W-:-:S04]  /*20b0*/  @UP1 USHF.R.U32.HI UR4, URZ, 0x1, UR5 ;  /* 0x000000013f041899 */ /* 0x000fc80008011605 */
[----:B------:R-:W-:Y:S01]  /*20c0*/  @UP1 ULOP3.LUT UR39, UR39, 0x1, UR4, 0x78, !UPT ;  /* 0x0000000127271892 */ /* 0x000fe2000f8e7804 */
[----:B0-----:R-:W-:Y:S11]  /*20d0*/  @!P0 BRA `(.L_x_32) ;  /* 0x0000005800c08947 */ /* 0x001ff60003800000 */
.L_x_191:
[----:B------:R-:W-:Y:S01]  /*20e0*/  ULDC.64 UR4, c[0x0][0x5d0] ;  /* 0x0001740000047ab9 */ /* 0x000fe20000000a00 */
[----:B------:R-:W-:Y:S01]  /*20f0*/  ULDC UR6, c[0x0][0x284] ;  /* 0x0000a10000067ab9 */ /* 0x000fe20000000800 */
[----:B0-----:R-:W-:Y:S02]  /*2100*/  IMAD R0, R9, UR4, RZ ;  /* 0x0000000409007c24 */ /* 0x001fe4000f8e02ff */
[----:B------:R-:W-:Y:S02]  /*2110*/  IMAD.SHL.U32 R12, R18, 0x80, RZ ;  /* 0x00000080120c7824 */ /* 0x000fe400078e00ff */
[C---:B------:R-:W-:Y:S02]  /*2120*/  IMAD R3, R19.reuse, UR5, R0 ;  /* 0x0000000513037c24 */ /* 0x040fe4000f8e0200 */
[----:B------:R-:W-:Y:S01]  /*2130*/  IMAD.SHL.U32 R0, R22, 0x40, RZ ;  /* 0x0000004016007824 */ /* 0x000fe200078e00ff */
[----:B------:R-:W-:Y:S01]  /*2140*/  SHF.R.S32.HI R13, RZ, 0x1f, R12 ;  /* 0x0000001fff0d7819 */ /* 0x000fe2000001140c */
[----:B------:R-:W-:Y:S01]  /*2150*/  IMAD.WIDE.U32 R4, R19, UR4, R92 ;  /* 0x0000000413047c25 */ /* 0x000fe2000f8e005c */
[----:B------:R-:W-:-:S02]  /*2160*/  ULDC.64 UR4, c[0x0][0x5c8] ;  /* 0x0001720000047ab9 */ /* 0x000fc40000000a00 */
[----:B------:R-:W-:Y:S01]  /*2170*/  ISETP.GE.AND P0, PT, R0, UR6, PT ;  /* 0x0000000600007c0c */ /* 0x000fe2000bf06270 */
[----:B------:R-:W-:Y:S01]  /*2180*/  ULDC UR6, c[0x0][0x288] ;  /* 0x0000a20000067ab9 */ /* 0x000fe20000000800 */
[----:B------:R-:W-:Y:S01]  /*2190*/  IADD3 R4, P1, R12, R4, RZ ;  /* 0x000000040c047210 */ /* 0x000fe20007f3e0ff */
[----:B------:R-:W-:Y:S01]  /*21a0*/  IMAD.WIDE R20, R22, 0x40, R90 ;  /* 0x0000004016147825 */ /* 0x000fe200078e025a */
[----:B------:R-:W-:Y:S02]  /*21b0*/  ISETP.GE.OR P0, PT, R12, UR6, P0 ;  /* 0x000000060c007c0c */ /* 0x000fe40008706670 */
[----:B------:R-:W-:Y:S01]  /*21c0*/  IADD3.X R5, R13, R5, R3, P1, !PT ;  /* 0x000000050d057210 */ /* 0x000fe20000ffe403 */
[----:B------:R-:W-:-:S04]  /*21d0*/  IMAD R7, R21, UR4, RZ ;  /* 0x0000000415077c24 */ /* 0x000fc8000f8e02ff */
[C---:B------:R-:W-:Y:S02]  /*21e0*/  IMAD R7, R20.reuse, UR5, R7 ;  /* 0x0000000514077c24 */ /* 0x040fe4000f8e0207 */
[----:B------:R-:W-:-:S04]  /*21f0*/  IMAD.WIDE.U32 R104, R20, UR4, R4 ;  /* 0x0000000414687c25 */ /* 0x000fc8000f8e0004 */
[----:B------:R-:W-:Y:S05]  /*2200*/  @P0 BRA `(.L_x_33) ;  /* 0x0000003c00dc0947 */ /* 0x000fea0003800000 */
[----:B-----5:R-:W-:Y:S01]  /*2210*/  FSETP.NEU.AND P0, PT, R89, RZ, PT ;  /* 0x000000ff5900720b */ /* 0x020fe20003f0d000 */
[----:B------:R-:W-:Y:S01]  /*2220*/  IMAD.IADD R3, R97, 0x1, -R12 ;  /* 0x0000000161037824 */ /* 0x000fe200078e0a0c */
[----:B------:R-:W-:Y:S01]  /*2230*/  BSSY B0, `(.L_x_33) ;  /* 0x00003f4000007945 */ /* 0x000fe20003800000 */
[----:B------:R-:W-:Y:S02]  /*2240*/  IMAD.IADD R0, R101, 0x1, -R0 ;  /* 0x0000000165007824 */ /* 0x000fe400078e0a00 */
[----:B------:R-:W-:Y:S01]  /*2250*/  IMAD.IADD R113, R105, 0x1, R7 ;  /* 0x0000000169717824 */ /* 0x000fe200078e0207 */
[----:B------:R-:W-:-:S04]  /*2260*/  ISETP.GT.AND P2, PT, R3, RZ, PT ;  /* 0x000000ff0300720c */ /* 0x000fc80003f44270 */
[----:B------:R-:W-:-:S03]  /*2270*/  ISETP.GT.AND P1, PT, R0, RZ, P2 ;  /* 0x000000ff0000720c */ /* 0x000fc60001724270 */
[----:B------:R-:W-:Y:S10]  /*2280*/  @!P0 BRA `(.L_x_34) ;  /* 0x0000002c00208947 */ /* 0x000ff40003800000 */
[----:B------:R-:W0:Y:S01]  /*2290*/  LDC.64 R106, c[0x0][0x5b8] ;  /* 0x00016e00ff6a7b82 */ /* 0x000e220000000a00 */
[----:B------:R-:W-:-:S07]  /*22a0*/  ULDC.64 UR4, c[0x0][0x5c0] ;  /* 0x0001700000047ab9 */ /* 0x000fce0000000a00 */
[----:B------:R-:W1:Y:S08]  /*22b0*/  LDC.64 R108, c[0x0][0x5b0] ;  /* 0x00016c00ff6c7b82 */ /* 0x000e700000000a00 */
[----:B------:R-:W2:Y:S01]  /*22c0*/  LDC.64 R110, c[0x0][0x5a8] ;  /* 0x00016a00ff6e7b82 */ /* 0x000ea20000000a00 */
[-C--:B0-----:R-:W-:Y:S02]  /*22d0*/  IMAD R6, R9, R106.reuse, RZ ;  /* 0x0000006a09067224 */ /* 0x081fe400078e02ff */
[----:B------:R-:W-:-:S04]  /*22e0*/  IMAD.WIDE.U32 R4, R19, R106, R92 ;  /* 0x0000006a13047225 */ /* 0x000fc800078e005c */
[----:B------:R-:W-:Y:S01]  /*22f0*/  IMAD R105, R19, R107, R6 ;  /* 0x0000006b13697224 */ /* 0x000fe200078e0206 */
[----:B------:R-:W-:Y:S01]  /*2300*/  IADD3 R6, P0, R12, R4, RZ ;  /* 0x000000040c067210 */ /* 0x000fe20007f1e0ff */
[----:B-1----:R-:W-:-:S03]  /*2310*/  IMAD R4, R21, R108, RZ ;  /* 0x0000006c15047224 */ /* 0x002fc600078e02ff */
[----:B------:R-:W-:Y:S01]  /*2320*/  IADD3.X R7, R13, R5, R105, P0, !PT ;  /* 0x000000050d077210 */ /* 0x000fe200007fe469 */
[C---:B------:R-:W-:Y:S02]  /*2330*/  IMAD R107, R20.reuse, R109, R4 ;  /* 0x0000006d146b7224 */ /* 0x040fe400078e0204 */
[----:B------:R-:W-:-:S04]  /*2340*/  IMAD.WIDE.U32 R4, R20, R108, R6 ;  /* 0x0000006c14047225 */ /* 0x000fc800078e0006 */
[----:B------:R-:W-:Y:S01]  /*2350*/  IMAD.IADD R5, R5, 0x1, R107 ;  /* 0x0000000105057824 */ /* 0x000fe200078e026b */
[----:B--2---:R-:W-:-:S04]  /*2360*/  LEA R10, P0, R4, R110, 0x1 ;  /* 0x0000006e040a7211 */ /* 0x004fc800078008ff */
[----:B------:R-:W-:-:S05]  /*2370*/  LEA.HI.X R11, R4, R111, R5, 0x1, P0 ;  /* 0x0000006f040b7211 */ /* 0x000fca00000f0c05 */
[----:B------:R-:W2:Y:S01]  /*2380*/  @P1 LDG.E.LTC128B.U16 R18, desc[UR36][R10.64] ;  /* 0x000000240a121981 */ /* 0x000ea2000c1e1520 */
[----:B------:R-:W-:Y:S01]  /*2390*/  IMAD.WIDE.U32 R4, R20, R108, R12 ;  /* 0x0000006c14047225 */ /* 0x000fe200078e000c */
[----:B------:R-:W-:Y:S02]  /*23a0*/  BSSY B1, `(.L_x_35) ;  /* 0x0000015000017945 */ /* 0x000fe40003800000 */
[----:B------:R-:W-:-:S04]  /*23b0*/  IADD3 R14, P0, R92, R4, RZ ;  /* 0x000000045c0e7210 */ /* 0x000fc80007f1e0ff */
[----:B------:R-:W-:Y:S02]  /*23c0*/  IADD3.X R15, R93, R107, R5, P0, !PT ;  /* 0x0000006b5d0f7210 */ /* 0x000fe400007fe405 */
[----:B------:R-:W-:Y:S01]  /*23d0*/  LEA R8, P0, R104, UR4, 0x1 ;  /* 0x0000000468087c11 */ /* 0x000fe2000f8008ff */
[----:B------:R-:W-:-:S03]  /*23e0*/  IMAD.WIDE.U32 R14, R19, R106, R14 ;  /* 0x0000006a130e7225 */ /* 0x000fc600078e000e */
[----:B------:R-:W-:Y:S02]  /*23f0*/  LEA.HI.X R9, R104, UR5, R113, 0x1, P0 ;  /* 0x0000000568097c11 */ /* 0x000fe400080f0c71 */
[----:B------:R-:W-:-:S04]  /*2400*/  ISETP.GT.AND P0, PT, R3, 0x1, PT ;  /* 0x000000010300780c */ /* 0x000fc80003f04270 */
[----:B------:R-:W-:Y:S01]  /*2410*/  ISETP.GT.AND P3, PT, R0, RZ, P0 ;  /* 0x000000ff0000720c */ /* 0x000fe20000764270 */
[----:B--2---:R-:W-:-:S05]  /*2420*/  HADD2.F32 R4, -RZ, R18.H0_H0 ;  /* 0x20000012ff047230 */ /* 0x004fca0000004100 */
[----:B------:R-:W-:Y:S01]  /*2430*/  FMUL R5, R4, R89 ;  /* 0x0000005904057220 */ /* 0x000fe20000400000 */
[----:B------:R-:W-:-:S03]  /*2440*/  LEA R4, P4, R14, R110, 0x1 ;  /* 0x0000006e0e047211 */ /* 0x000fc600078808ff */
[----:B------:R-:W-:-:S05]  /*2450*/  FFMA R5, R24, R88, R5 ;  /* 0x0000005818057223 */ /* 0x000fca0000000005 */
[----:B------:R-:W-:Y:S01]  /*2460*/  F2FP.F16.F32.PACK_AB R10, RZ, R5 ;  /* 0x00000005ff0a723e */ /* 0x000fe200000000ff */
[----:B------:R-:W-:-:S03]  /*2470*/  IMAD.IADD R5, R105, 0x1, R15 ;  /* 0x0000000169057824 */ /* 0x000fc600078e020f */
[----:B------:R-:W-:Y:S01]  /*2480*/  PRMT R11, R10, 0x7610, R11 ;  /* 0x000076100a0b7816 */ /* 0x000fe2000000000b */
[----:B------:R-:W-:Y:S01]  /*2490*/  IMAD.SHL.U32 R10, R108, 0x8, RZ ;  /* 0x000000086c0a7824 */ /* 0x000fe200078e00ff */
[----:B------:R-:W-:-:S03]  /*24a0*/  LEA.HI.X R5, R14, R111, R5, 0x1, P4 ;  /* 0x0000006f0e057211 */ /* 0x000fc600020f0c05 */
[----:B------:R0:W-:Y:S02]  /*24b0*/  @P1 STG.E.U16 desc[UR36][R8.64], R11 ;  /* 0x0000000b08001986 */ /* 0x0001e4000c101524 */
[----:B0-----:R-:W-:Y:S01]  /*24c0*/  SHF.L.U64.HI R11, R108, 0x3, R109 ;  /* 0x000000036c0b7819 */ /* 0x001fe2000001026d */
[----:B------:R-:W-:Y:S06]  /*24d0*/  @!P3 BRA `(.L_x_36) ;  /* 0x000000000004b947 */ /* 0x000fec0003800000 */
[----:B------:R0:W5:Y:S02]  /*24e0*/  LDG.E.LTC128B.U16 R18, desc[UR36][R4.64+0x2] ;  /* 0x0000022404127981 */ /* 0x000164000c1e1520 */
.L_x_36:
[----:B------:R-:W-:Y:S05]  /*24f0*/  BSYNC B1 ;  /* 0x0000000000017941 */ /* 0x000fea0003800000 */
.L_x_35:
[----:B------:R-:W-:Y:S01]  /*2500*/  IMAD.WIDE.U32 R10, R20, R108, R10 ;  /* 0x0000006c140a7225 */ /* 0x000fe200078e000a */
[----:B------:R-:W-:-:S03]  /*2510*/  ISETP.GT.AND P2, PT, R0, 0x8, P2 ;  /* 0x000000080000780c */ /* 0x000fc60001744270 */
[----:B-----5:R-:W-:Y:S01]  /*2520*/  HADD2.F32 R14, -RZ, R18.H0_H0 ;  /* 0x20000012ff0e7230 */ /* 0x020fe20000004100 */
[----:B------:R-:W-:Y:S01]  /*2530*/  IADD3 R6, P1, R6, R10, RZ ;  /* 0x0000000a06067210 */ /* 0x000fe20007f3e0ff */
[----:B------:R-:W-:-:S03]  /*2540*/  IMAD.IADD R107, R107, 0x1, R11 ;  /* 0x000000016b6b7824 */ /* 0x000fc600078e020b */
[----:B------:R-:W-:Y:S01]  /*2550*/  FMUL R14, R14, R89 ;  /* 0x000000590e0e7220 */ /* 0x000fe20000400000 */
[----:B------:R-:W-:-:S03]  /*2560*/  IMAD.X R7, R107, 0x1, R7, P1 ;  /* 0x000000016b077824 */ /* 0x000fc600008e0607 */
[----:B------:R-:W-:Y:S01]  /*2570*/  FFMA R25, R25, R88, R14 ;  /* 0x0000005819197223 */ /* 0x000fe2000000000e */
[----:B------:R-:W-:-:S04]  /*2580*/  LEA R14, P1, R6, R110, 0x1 ;  /* 0x0000006e060e7211 */ /* 0x000fc800078208ff */
[----:B------:R-:W-:Y:S01]  /*2590*/  LEA.HI.X R15, R6, R111, R7, 0x1, P1 ;  /* 0x0000006f060f7211 */ /* 0x000fe200008f0c07 */
[----:B------:R-:W-:Y:S01]  /*25a0*/  @P3 IMAD.MOV.U32 R6, RZ, RZ, R8 ;  /* 0x000000ffff063224 */ /* 0x000fe200078e0008 */
[----:B------:R-:W-:Y:S01]  /*25b0*/  F2FP.F16.F32.PACK_AB R25, RZ, R25 ;  /* 0x00000019ff19723e */ /* 0x000fe200000000ff */
[----:B------:R-:W-:-:S05]  /*25c0*/  @P3 IMAD.MOV.U32 R7, RZ, RZ, R9 ;  /* 0x000000ffff073224 */ /* 0x000fca00078e0009 */
[----:B------:R1:W-:Y:S04]  /*25d0*/  @P3 STG.E.U16 desc[UR36][R6.64+0x2], R25 ;  /* 0x0000021906003986 */ /* 0x0003e8000c101524 */
[----:B------:R-:W2:Y:S01]  /*25e0*/  @P2 LDG.E.LTC128B.U16 R18, desc[UR36][R14.64] ;  /* 0x000000240e122981 */ /* 0x000ea2000c1e1520 */
[----:B------:R-:W-:Y:S01]  /*25f0*/  IADD3 R12, P1, P3, R92, R10, R12 ;  /* 0x0000000a5c0c7210 */ /* 0x000fe20007b3e00c */
[----:B------:R-:W-:Y:S01]  /*2600*/  BSSY B1, `(.L_x_37) ;  /* 0x0000011000017945 */ /* 0x000fe20003800000 */
[----:B------:R-:W-:Y:S02]  /*2610*/  ISETP.GT.AND P0, PT, R0, 0x8, P0 ;  /* 0x000000080000780c */ /* 0x000fe40000704270 */
[----:B------:R-:W-:-:S03]  /*2620*/  IADD3.X R13, R93, R107, R13, P1, P3 ;  /* 0x0000006b5d0d7210 */ /* 0x000fc60000fe640d */
[----:B------:R-:W-:Y:S01]  /*2630*/  IMAD.WIDE.U32 R12, R19, R106, R12 ;  /* 0x0000006a130c7225 */ /* 0x000fe200078e000c */
[----:B------:R-:W-:-:S03]  /*2640*/  SHF.L.U64.HI R19, R94, 0x1, R95 ;  /* 0x000000015e137819 */ /* 0x000fc6000001025f */
[----:B------:R-:W-:Y:S01]  /*2650*/  IMAD.IADD R13, R105, 0x1, R13 ;  /* 0x00000001690d7824 */ /* 0x000fe200078e020d */
[----:B-1----:R-:W-:-:S04]  /*2660*/  LEA R6, P3, R12, R110, 0x1 ;  /* 0x0000006e0c067211 */ /* 0x002fc800078608ff */
[----:B------:R-:W-:Y:S01]  /*2670*/  LEA.HI.X R7, R12, R111, R13, 0x1, P3 ;  /* 0x0000006f0c077211 */ /* 0x000fe200018f0c0d */
[----:B--2---:R-:W-:-:S05]  /*2680*/  HADD2.F32 R10, -RZ, R18.H0_H0 ;  /* 0x20000012ff0a7230 */ /* 0x004fca0000004100 */
[----:B------:R-:W-:Y:S01]  /*2690*/  FMUL R11, R10, R89 ;  /* 0x000000590a0b7220 */ /* 0x000fe20000400000 */
[----:B------:R-:W-:-:S03]  /*26a0*/  LEA R10, P1, R94, R8, 0x1 ;  /* 0x000000085e0a7211 */ /* 0x000fc600078208ff */
[----:B------:R-:W-:-:S05]  /*26b0*/  FFMA R11, R26, R88, R11 ;  /* 0x000000581a0b7223 */ /* 0x000fca000000000b */
[----:B------:R-:W-:Y:S01]  /*26c0*/  F2FP.F16.F32.PACK_AB R14, RZ, R11 ;  /* 0x0000000bff0e723e */ /* 0x000fe200000000ff */
[----:B------:R-:W-:-:S05]  /*26d0*/  IMAD.X R11, R19, 0x1, R9, P1 ;  /* 0x00000001130b7824 */ /* 0x000fca00008e0609 */
[----:B------:R1:W-:Y:S01]  /*26e0*/  @P2 STG.E.U16 desc[UR36][R10.64], R14 ;  /* 0x0000000e0a002986 */ /* 0x0003e2000c101524 */
[----:B------:R-:W-:Y:S05]  /*26f0*/  @!P0 BRA `(.L_x_38) ;  /* 0x0000000000048947 */ /* 0x000fea0003800000 */
[----:B------:R2:W5:Y:S02]  /*2700*/  LDG.E.LTC128B.U16 R18, desc[UR36][R6.64+0x2] ;  /* 0x0000022406127981 */ /* 0x000564000c1e1520 */
.L_x_38:
[----:B------:R-:W-:Y:S05]  /*2710*/  BSYNC B1 ;  /* 0x0000000000017941 */ /* 0x000fea0003800000 */
.L_x_37:
[----:B-----5:R-:W-:Y:S01]  /*2720*/  HADD2.F32 R12, -RZ, R18.H0_H0 ;  /* 0x20000012ff0c7230 */ /* 0x020fe20000004100 */
[----:B------:R-:W-:Y:S01]  /*2730*/  ISETP.GT.AND P1, PT, R3, 0x8, PT ;  /* 0x000000080300780c */ /* 0x000fe20003f24270 */
[----:B------:R-:W-:Y:S03]  /*2740*/  BSSY B1, `(.L_x_39) ;  /* 0x0000008000017945 */ /* 0x000fe60003800000 */
[----:B------:R-:W-:Y:S01]  /*2750*/  FMUL R12, R12, R89 ;  /* 0x000000590c0c7220 */ /* 0x000fe20000400000 */
[----:B------:R-:W-:-:S03]  /*2760*/  ISETP.GT.AND P2, PT, R0, RZ, P1 ;  /* 0x000000ff0000720c */ /* 0x000fc60000f44270 */
[----:B------:R-:W-:-:S05]  /*2770*/  FFMA R12, R27, R88, R12 ;  /* 0x000000581b0c7223 */ /* 0x000fca000000000c */
[----:B------:R-:W-:-:S05]  /*2780*/  F2FP.F16.F32.PACK_AB R12, RZ, R12 ;  /* 0x0000000cff0c723e */ /* 0x000fca00000000ff */
[----:B------:R3:W-:Y:S01]  /*2790*/  @P0 STG.E.U16 desc[UR36][R10.64+0x2], R12 ;  /* 0x0000020c0a000986 */ /* 0x0007e2000c101524 */
[----:B------:R-:W-:Y:S05]  /*27a0*/  @!P2 BRA `(.L_x_40) ;  /* 0x000000000004a947 */ /* 0x000fea0003800000 */
[----:B------:R4:W5:Y:S02]  /*27b0*/  LDG.E.LTC128B.U16 R18, desc[UR36][R4.64+0x10] ;  /* 0x0000102404127981 */ /* 0x000964000c1e1520 */
.L_x_40:
[----:B------:R-:W-:Y:S05]  /*27c0*/  BSYNC B1 ;  /* 0x0000000000017941 */ /* 0x000fea0003800000 */
.L_x_39:
[----:B---3-5:R-:W-:Y:S01]  /*27d0*/  HADD2.F32 R12, -RZ, R18.H0_H0 ;  /* 0x20000012ff0c7230 */ /* 0x028fe20000004100 */
        /* <DEDUP_REMOVED lines=9> */
.L_x_42:
[----:B------:R-:W-:Y:S05]  /*2870*/  BSYNC B1 ;  /* 0x0000000000017941 */ /* 0x000fea0003800000 */
.L_x_41:
[----:B-----5:R-:W-:Y:S01]  /*2880*/  HADD2.F32 R12, -RZ, R18.H0_H0 ;  /* 0x20000012ff0c7230 */ /* 0x020fe20000004100 */
[----:B------:R-:W-:Y:S01]  /*2890*/  ISETP.GT.AND P1, PT, R0, 0x8, P1 ;  /* 0x000000080000780c */ /* 0x000fe20000f24270 */
[----:B------:R-:W-:Y:S03]  /*28a0*/  BSSY B1, `(.L_x_43) ;  /* 0x0000007000017945 */ /* 0x000fe60003800000 */
[----:B------:R-:W-:-:S04]  /*28b0*/  FMUL R12, R12, R89 ;  /* 0x000000590c0c7220 */ /* 0x000fc80000400000 */
[----:B------:R-:W-:-:S05]  /*28c0*/  FFMA R12, R29, R88, R12 ;  /* 0x000000581d0c7223 */ /* 0x000fca000000000c */
[----:B------:R-:W-:-:S05]  /*28d0*/  F2FP.F16.F32.PACK_AB R12, RZ, R12 ;  /* 0x0000000cff0c723e */ /* 0x000fca00000000ff */
[----:B------:R0:W-:Y:S01]  /*28e0*/  @P3 STG.E.U16 desc[UR36][R8.64+0x12], R12 ;  /* 0x0000120c08003986 */ /* 0x0001e2000c101524 */
[----:B------:R-:W-:Y:S05]  /*28f0*/  @!P1 BRA `(.L_x_44) ;  /* 0x0000000000049947 */ /* 0x000fea0003800000 */
[----:B------:R0:W5:Y:S02]  /*2900*/  LDG.E.LTC128B.U16 R18, desc[UR36][R6.64+0x10] ;  /* 0x0000102406127981 */ /* 0x000164000c1e1520 */
.L_x_44:
[----:B------:R-:W-:Y:S05]  /*2910*/  BSYNC B1 ;  /* 0x0000000000017941 */ /* 0x000fea0003800000 */
.L_x_43:
[----:B0----5:R-:W-:Y:S01]  /*2920*/  HADD2.F32 R12, -RZ, R18.H0_H0 ;  /* 0x20000012ff0c7230 */ /* 0x021fe20000004100 */
[----:B------:R-:W-:Y:S01]  /*2930*/  ISETP.GT.AND P0, PT, R0, 0x8, P0 ;  /* 0x000000080000780c */ /* 0x000fe20000704270 */
[----:B------:R-:W-:Y:S03]  /*2940*/  BSSY B1, `(.L_x_45) ;  /* 0x0000007000017945 */ /* 0x000fe60003800000 */
[----:B---3--:R-:W-:-:S04]  /*2950*/  FMUL R13, R12, R89 ;  /* 0x000000590c0d7220 */ /* 0x008fc80000400000 */
[----:B------:R-:W-:-:S05]  /*2960*/  FFMA R13, R30, R88, R13 ;  /* 0x000000581e0d7223 */ /* 0x000fca000000000d */
[----:B------:R-:W-:-:S05]  /*2970*/  F2FP.F16.F32.PACK_AB R13, RZ, R13 ;  /* 0x0000000dff0d723e */ /* 0x000fca00000000ff */
[----:B------:R0:W-:Y:S01]  /*2980*/  @P1 STG.E.U16 desc[UR36][R10.64+0x10], R13 ;  /* 0x0000100d0a001986 */ /* 0x0001e2000c101524 */
[----:B------:R-:W-:Y:S05]  /*2990*/  @!P0 BRA `(.L_x_46) ;  /* 0x0000000000048947 */ /* 0x000fea0003800000 */
[----:B------:R3:W5:Y:S02]  /*29a0*/  LDG.E.LTC128B.U16 R18, desc[UR36][R6.64+0x12] ;  /* 0x0000122406127981 */ /* 0x000764000c1e1520 */
.L_x_46:
[----:B------:R-:W-:Y:S05]  /*29b0*/  BSYNC B1 ;  /* 0x0000000000017941 */ /* 0x000fea0003800000 */
.L_x_45:
        /* <DEDUP_REMOVED lines=10> */
.L_x_48:
[----:B------:R-:W-:Y:S05]  /*2a60*/  BSYNC B1 ;  /* 0x0000000000017941 */ /* 0x000fea0003800000 */
.L_x_47:
[----:B0----5:R-:W-:Y:S01]  /*2a70*/  HADD2.F32 R12, -RZ, R18.H0_H0 ;  /* 0x20000012ff0c7230 */ /* 0x021fe20000004100 */
        /* <DEDUP_REMOVED lines=9> */
.L_x_50:
[----:B------:R-:W-:Y:S05]  /*2b10*/  BSYNC B1 ;  /* 0x0000000000017941 */ /* 0x000fea0003800000 */
.L_x_49:
        /* <DEDUP_REMOVED lines=9> */
.L_x_52:
[----:B------:R-:W-:Y:S05]  /*2bb0*/  BSYNC B1 ;  /* 0x0000000000017941 */ /* 0x000fea0003800000 */
.L_x_51:
[----:B0----5:R-:W-:Y:S01]  /*2bc0*/  HADD2.F32 R12, -RZ, R18.H0_H0 ;  /* 0x20000012ff0c7230 */ /* 0x021fe20000004100 */
        /* <DEDUP_REMOVED lines=8> */
.L_x_54:
[----:B------:R-:W-:Y:S05]  /*2c50*/  BSYNC B1 ;  /* 0x0000000000017941 */ /* 0x000fea0003800000 */
.L_x_53:
        /* <DEDUP_REMOVED lines=10> */
.L_x_56:
[----:B------:R-:W-:Y:S05]  /*2d00*/  BSYNC B1 ;  /* 0x0000000000017941 */ /* 0x000fea0003800000 */
.L_x_55:
        /* <DEDUP_REMOVED lines=10> */
.L_x_58:
[----:B------:R-:W-:Y:S05]  /*2db0*/  BSYNC B1 ;  /* 0x0000000000017941 */ /* 0x000fea0003800000 */
.L_x_57:
        /* <DEDUP_REMOVED lines=9> */
.L_x_60:
[----:B------:R-:W-:Y:S05]  /*2e50*/  BSYNC B1 ;  /* 0x0000000000017941 */ /* 0x000fea0003800000 */
.L_x_59:
        /* <DEDUP_REMOVED lines=9> */
.L_x_62:
[----:B------:R-:W-:Y:S05]  /*2ef0*/  BSYNC B1 ;  /* 0x0000000000017941 */ /* 0x000fea0003800000 */
.L_x_61:
        /* <DEDUP_REMOVED lines=10> */
.L_x_64:
[----:B------:R-:W-:Y:S05]  /*2fa0*/  BSYNC B1 ;  /* 0x0000000000017941 */ /* 0x000fea0003800000 */
.L_x_63:
        /* <DEDUP_REMOVED lines=10> */
.L_x_66:
[----:B------:R-:W-:Y:S05]  /*3050*/  BSYNC B1 ;  /* 0x0000000000017941 */ /* 0x000fea0003800000 */
.L_x_65:
        /* <DEDUP_REMOVED lines=9> */
.L_x_68:
[----:B------:R-:W-:Y:S05]  /*30f0*/  BSYNC B1 ;  /* 0x0000000000017941 */ /* 0x000fea0003800000 */
.L_x_67:
        /* <DEDUP_REMOVED lines=9> */
.L_x_70:
[----:B------:R-:W-:Y:S05]  /*3190*/  BSYNC B1 ;  /* 0x0000000000017941 */ /* 0x000fea0003800000 */
.L_x_69:
        /* <DEDUP_REMOVED lines=10> */
.L_x_72:
[----:B------:R-:W-:Y:S05]  /*3240*/  BSYNC B1 ;  /* 0x0000000000017941 */ /* 0x000fea0003800000 */
.L_x_71:
        /* <DEDUP_REMOVED lines=10> */
.L_x_74:
[----:B------:R-:W-:Y:S05]  /*32f0*/  BSYNC B1 ;  /* 0x0000000000017941 */ /* 0x000fea0003800000 */
.L_x_73:
        /* <DEDUP_REMOVED lines=9> */
.L_x_76:
[----:B------:R-:W-:Y:S05]  /*3390*/  BSYNC B1 ;  /* 0x0000000000017941 */ /* 0x000fea0003800000 */
.L_x_75:
        /* <DEDUP_REMOVED lines=9> */
.L_x_78:
[----:B------:R-:W-:Y:S05]  /*3430*/  BSYNC B1 ;  /* 0x0000000000017941 */ /* 0x000fea0003800000 */
.L_x_77:
        /* <DEDUP_REMOVED lines=10> */
.L_x_80:
[----:B------:R-:W-:Y:S05]  /*34e0*/  BSYNC B1 ;  /* 0x0000000000017941 */ /* 0x000fea0003800000 */
.L_x_79:
        /* <DEDUP_REMOVED lines=10> */
.L_x_82:
[----:B------:R-:W-:Y:S05]  /*3590*/  BSYNC B1 ;  /* 0x0000000000017941 */ /* 0x000fea0003800000 */
.L_x_81:
        /* <DEDUP_REMOVED lines=9> */
.L_x_84:
[----:B------:R-:W-:Y:S05]  /*3630*/  BSYNC B1 ;  /* 0x0000000000017941 */ /* 0x000fea0003800000 */
.L_x_83:
        /* <DEDUP_REMOVED lines=9> */
.L_x_86:
[----:B------:R-:W-:Y:S05]  /*36d0*/  BSYNC B1 ;  /* 0x0000000000017941 */ /* 0x000fea0003800000 */
.L_x_85:
        /* <DEDUP_REMOVED lines=10> */
.L_x_88:
[----:B------:R-:W-:Y:S05]  /*3780*/  BSYNC B1 ;  /* 0x0000000000017941 */ /* 0x000fea0003800000 */
.L_x_87:
        /* <DEDUP_REMOVED lines=10> */
.L_x_90:
[----:B------:R-:W-:Y:S05]  /*3830*/  BSYNC B1 ;  /* 0x0000000000017941 */ /* 0x000fea0003800000 */
.L_x_89:
        /* <DEDUP_REMOVED lines=9> */
.L_x_92:
[----:B------:R-:W-:Y:S05]  /*38d0*/  BSYNC B1 ;  /* 0x0000000000017941 */ /* 0x000fea0003800000 */
.L_x_91:
        /* <DEDUP_REMOVED lines=9> */
.L_x_94:
[----:B------:R-:W-:Y:S05]  /*3970*/  BSYNC B1 ;  /* 0x0000000000017941 */ /* 0x000fea0003800000 */
.L_x_93:
        /* <DEDUP_REMOVED lines=10> */
.L_x_96:
[----:B------:R-:W-:Y:S05]  /*3a20*/  BSYNC B1 ;  /* 0x0000000000017941 */ /* 0x000fea0003800000 */
.L_x_95:
        /* <DEDUP_REMOVED lines=10> */
.L_x_98:
[----:B------:R-:W-:Y:S05]  /*3ad0*/  BSYNC B1 ;  /* 0x0000000000017941 */ /* 0x000fea0003800000 */
.L_x_97:
        /* <DEDUP_REMOVED lines=9> */
.L_x_100:
[----:B------:R-:W-:Y:S05]  /*3b70*/  BSYNC B1 ;  /* 0x0000000000017941 */ /* 0x000fea0003800000 */
.L_x_99:
        /* <DEDUP_REMOVED lines=9> */
.L_x_102:
[----:B------:R-:W-:Y:S05]  /*3c10*/  BSYNC B1 ;  /* 0x0000000000017941 */ /* 0x000fea0003800000 */
.L_x_101:
        /* <DEDUP_REMOVED lines=10> */
.L_x_104:
[----:B------:R-:W-:Y:S05]  /*3cc0*/  BSYNC B1 ;  /* 0x0000000000017941 */ /* 0x000fea0003800000 */
.L_x_103:
        /* <DEDUP_REMOVED lines=10> */
.L_x_106:
[----:B------:R-:W-:Y:S05]  /*3d70*/  BSYNC B1 ;  /* 0x0000000000017941 */ /* 0x000fea0003800000 */
.L_x_105:
        /* <DEDUP_REMOVED lines=9> */
.L_x_108:
[----:B------:R-:W-:Y:S05]  /*3e10*/  BSYNC B1 ;  /* 0x0000000000017941 */ /* 0x000fea0003800000 */
.L_x_107:
        /* <DEDUP_REMOVED lines=9> */
.L_x_110:
[----:B------:R-:W-:Y:S05]  /*3eb0*/  BSYNC B1 ;  /* 0x0000000000017941 */ /* 0x000fea0003800000 */
.L_x_109:
        /* <DEDUP_REMOVED lines=10> */
.L_x_112:
[----:B------:R-:W-:Y:S05]  /*3f60*/  BSYNC B1 ;  /* 0x0000000000017941 */ /* 0x000fea0003800000 */
.L_x_111:
        /* <DEDUP_REMOVED lines=10> */
.L_x_114:
[----:B------:R-:W-:Y:S05]  /*4010*/  BSYNC B1 ;  /* 0x0000000000017941 */ /* 0x000fea0003800000 */
.L_x_113:
        /* <DEDUP_REMOVED lines=9> */
.L_x_116:
[----:B------:R-:W-:Y:S05]  /*40b0*/  BSYNC B1 ;  /* 0x0000000000017941 */ /* 0x000fea0003800000 */
.L_x_115:
        /* <DEDUP_REMOVED lines=9> */
.L_x_118:
[----:B------:R-:W-:Y:S05]  /*4150*/  BSYNC B1 ;  /* 0x0000000000017941 */ /* 0x000fea0003800000 */
.L_x_117:
        /* <DEDUP_REMOVED lines=10> */
.L_x_120:
[----:B------:R-:W-:Y:S05]  /*4200*/  BSYNC B1 ;  /* 0x0000000000017941 */ /* 0x000fea0003800000 */
.L_x_119:
        /* <DEDUP_REMOVED lines=10> */
.L_x_122:
[----:B------:R-:W-:Y:S05]  /*42b0*/  BSYNC B1 ;  /* 0x0000000000017941 */ /* 0x000fea0003800000 */
.L_x_121:
        /* <DEDUP_REMOVED lines=9> */
.L_x_124:
[----:B------:R-:W-:Y:S05]  /*4350*/  BSYNC B1 ;  /* 0x0000000000017941 */ /* 0x000fea0003800000 */
.L_x_123:
        /* <DEDUP_REMOVED lines=9> */
.L_x_126:
[----:B------:R-:W-:Y:S05]  /*43f0*/  BSYNC B1 ;  /* 0x0000000000017941 */ /* 0x000fea0003800000 */
.L_x_125:
        /* <DEDUP_REMOVED lines=10> */
.L_x_128:
[----:B------:R-:W-:Y:S05]  /*44a0*/  BSYNC B1 ;  /* 0x0000000000017941 */ /* 0x000fea0003800000 */
.L_x_127:
        /* <DEDUP_REMOVED lines=10> */
.L_x_130:
[----:B------:R-:W-:Y:S05]  /*4550*/  BSYNC B1 ;  /* 0x0000000000017941 */ /* 0x000fea0003800000 */
.L_x_129:
        /* <DEDUP_REMOVED lines=9> */
.L_x_132:
[----:B------:R-:W-:Y:S05]  /*45f0*/  BSYNC B1 ;  /* 0x0000000000017941 */ /* 0x000fea0003800000 */
.L_x_131:
        /* <DEDUP_REMOVED lines=9> */
.L_x_134:
[----:B------:R-:W-:Y:S05]  /*4690*/  BSYNC B1 ;  /* 0x0000000000017941 */ /* 0x000fea0003800000 */
.L_x_133:
        /* <DEDUP_REMOVED lines=10> */
.L_x_136:
[----:B------:R-:W-:Y:S05]  /*4740*/  BSYNC B1 ;  /* 0x0000000000017941 */ /* 0x000fea0003800000 */
.L_x_135:
        /* <DEDUP_REMOVED lines=10> */
.L_x_138:
[----:B------:R-:W-:Y:S05]  /*47f0*/  BSYNC B1 ;  /* 0x0000000000017941 */ /* 0x000fea0003800000 */
.L_x_137:
        /* <DEDUP_REMOVED lines=9> */
.L_x_140:
[----:B------:R-:W-:Y:S05]  /*4890*/  BSYNC B1 ;  /* 0x0000000000017941 */ /* 0x000fea0003800000 */
.L_x_139:
        /* <DEDUP_REMOVED lines=9> */
.L_x_142:
[----:B------:R-:W-:Y:S05]  /*4930*/  BSYNC B1 ;  /* 0x0000000000017941 */ /* 0x000fea0003800000 */
.L_x_141:
        /* <DEDUP_REMOVED lines=10> */
.L_x_144:
[----:B------:R-:W-:Y:S05]  /*49e0*/  BSYNC B1 ;  /* 0x0000000000017941 */ /* 0x000fea0003800000 */
.L_x_143:
        /* <DEDUP_REMOVED lines=10> */
.L_x_146:
[----:B------:R-:W-:Y:S05]  /*4a90*/  BSYNC B1 ;  /* 0x0000000000017941 */ /* 0x000fea0003800000 */
.L_x_145:
        /* <DEDUP_REMOVED lines=9> */
.L_x_148:
[----:B------:R-:W-:Y:S05]  /*4b30*/  BSYNC B1 ;  /* 0x0000000000017941 */ /* 0x000fea0003800000 */
.L_x_147:
        /* <DEDUP_REMOVED lines=9> */
.L_x_150:
[----:B------:R-:W-:Y:S05]  /*4bd0*/  BSYNC B1 ;  /* 0x0000000000017941 */ /* 0x000fea0003800000 */
.L_x_149:
        /* <DEDUP_REMOVED lines=10> */
.L_x_152:
[----:B------:R-:W-:Y:S05]  /*4c80*/  BSYNC B1 ;  /* 0x0000000000017941 */ /* 0x000fea0003800000 */
.L_x_151:
        /* <DEDUP_REMOVED lines=10> */
.L_x_154:
[----:B------:R-:W-:Y:S05]  /*4d30*/  BSYNC B1 ;  /* 0x0000000000017941 */ /* 0x000fea0003800000 */
.L_x_153:
[----:B0---45:R-:W-:Y:S01]  /*4d40*/  HADD2.F32 R4, -RZ, R18.H0_H0 ;  /* 0x20000012ff047230 */ /* 0x031fe20000004100 */
        /* <DEDUP_REMOVED lines=8> */
.L_x_156:
[----:B------:R-:W-:Y:S05]  /*4dd0*/  BSYNC B1 ;  /* 0x0000000000017941 */ /* 0x000fea0003800000 */
.L_x_155:
[----:B0----5:R-:W-:Y:S01]  /*4de0*/  HADD2.F32 R4, -RZ, R18.H0_H0 ;  /* 0x20000012ff047230 */ /* 0x021fe20000004100 */
[----:B------:R-:W-:Y:S01]  /*4df0*/  ISETP.GT.AND P0, PT, R0, 0x8, P0 ;  /* 0x000000080000780c */ /* 0x000fe20000704270 */
[----:B------:R-:W-:Y:S01]  /*4e00*/  @P1 IMAD.MOV.U32 R5, RZ, RZ, R11 ;  /* 0x000000ffff051224 */ /* 0x000fe200078e000b */
[----:B------:R-:W-:Y:S02]  /*4e10*/  BSSY B1, `(.L_x_157) ;  /* 0x0000008000017945 */ /* 0x000fe40003800000 */
[----:B------:R-:W-:Y:S01]  /*4e20*/  FMUL R3, R4, R89 ;  /* 0x0000005904037220 */ /* 0x000fe20000400000 */
[----:B------:R-:W-:-:S03]  /*4e30*/  @P1 IMAD.MOV.U32 R4, RZ, RZ, R10 ;  /* 0x000000ffff041224 */ /* 0x000fc600078e000a */
[----:B------:R-:W-:-:S05]  /*4e40*/  FFMA R3, R86, R88, R3 ;  /* 0x0000005856037223 */ /* 0x000fca0000000003 */
[----:B------:R-:W-:-:S05]  /*4e50*/  F2FP.F16.F32.PACK_AB R3, RZ, R3 ;  /* 0x00000003ff03723e */ /* 0x000fca00000000ff */
[----:B------:R0:W-:Y:S01]  /*4e60*/  @P1 STG.E.U16 desc[UR36][R4.64+0xf0], R3 ;  /* 0x0000f00304001986 */ /* 0x0001e2000c101524 */
[----:B------:R-:W-:Y:S05]  /*4e70*/  @!P0 BRA `(.L_x_158) ;  /* 0x0000000000048947 */ /* 0x000fea0003800000 */
[----:B------:R0:W5:Y:S02]  /*4e80*/  LDG.E.LTC128B.U16 R18, desc[UR36][R6.64+0xf2] ;  /* 0x0000f22406127981 */ /* 0x000164000c1e1520 */
.L_x_158:
[----:B------:R-:W-:Y:S05]  /*4e90*/  BSYNC B1 ;  /* 0x0000000000017941 */ /* 0x000fea0003800000 */
.L_x_157:
[----:B------:R-:W-:Y:S05]  /*4ea0*/  @!P0 BRA `(.L_x_159) ;  /* 0x0000001000b08947 */ /* 0x000fea0003800000 */
[----:B-----5:R-:W-:-:S05]  /*4eb0*/  HADD2.F32 R18, -RZ, R18.H0_H0 ;  /* 0x20000012ff127230 */ /* 0x020fca0000004100 */
[----:B------:R-:W-:-:S04]  /*4ec0*/  FMUL R18, R18, R89 ;  /* 0x0000005912127220 */ /* 0x000fc80000400000 */
[----:B------:R-:W-:-:S05]  /*4ed0*/  FFMA R18, R87, R88, R18 ;  /* 0x0000005857127223 */ /* 0x000fca0000000012 */
[----:B------:R-:W-:-:S05]  /*4ee0*/  F2FP.F16.F32.PACK_AB R18, RZ, R18 ;  /* 0x00000012ff12723e */ /* 0x000fca00000000ff */
[----:B------:R0:W-:Y:S01]  /*4ef0*/  STG.E.U16 desc[UR36][R10.64+0xf2], R18 ;  /* 0x0000f2120a007986 */ /* 0x0001e2000c101524 */
[----:B------:R-:W-:Y:S05]  /*4f00*/  BRA `(.L_x_159) ;  /* 0x0000001000987947 */ /* 0x000fea0003800000 */
.L_x_34:
[----:B------:R-:W-:Y:S01]  /*4f10*/  ISETP.GT.AND P3, PT, R3, 0x1, PT ;  /* 0x000000010300780c */ /* 0x000fe20003f64270 */
[----:B------:R-:W-:Y:S01]  /*4f20*/  ULDC.64 UR4, c[0x0][0x5c0] ;  /* 0x0001700000047ab9 */ /* 0x000fe20000000a00 */
[-C--:B------:R-:W-:Y:S01]  /*4f30*/  FMUL R24, R24, R88.reuse ;  /* 0x0000005818187220 */ /* 0x080fe20000400000 */
[----:B------:R-:W-:Y:S01]  /*4f40*/  LEA R4, P4, R104, UR4, 0x1 ;  /* 0x0000000468047c11 */ /* 0x000fe2000f8808ff */
[-C--:B------:R-:W-:Y:S01]  /*4f50*/  FMUL R25, R25, R88.reuse ;  /* 0x0000005819197220 */ /* 0x080fe20000400000 */
[----:B------:R-:W-:Y:S01]  /*4f60*/  ISETP.GT.AND P0, PT, R0, RZ, P3 ;  /* 0x000000ff0000720c */ /* 0x000fe20001f04270 */
[----:B------:R-:W-:Y:S01]  /*4f70*/  FMUL R26, R26, R88 ;  /* 0x000000581a1a7220 */ /* 0x000fe20000400000 */
[----:B------:R-:W-:Y:S01]  /*4f80*/  F2FP.F16.F32.PACK_AB R24, RZ, R24 ;  /* 0x00000018ff18723e */ /* 0x000fe200000000ff */
[-C--:B------:R-:W-:Y:S01]  /*4f90*/  FMUL R27, R27, R88.reuse ;  /* 0x000000581b1b7220 */ /* 0x080fe20000400000 */
[----:B------:R-:W-:Y:S01]  /*4fa0*/  LEA.HI.X R5, R104, UR5, R113, 0x1, P4 ;  /* 0x0000000568057c11 */ /* 0x000fe2000a0f0c71 */
[-C--:B------:R-:W-:Y:S01]  /*4fb0*/  FMUL R28, R28, R88.reuse ;  /* 0x000000581c1c7220 */ /* 0x080fe20000400000 */
[----:B------:R-:W-:Y:S01]  /*4fc0*/  F2FP.F16.F32.PACK_AB R25, RZ, R25 ;  /* 0x00000019ff19723e */ /* 0x000fe200000000ff */
[-C--:B------:R-:W-:Y:S01]  /*4fd0*/  FMUL R29, R29, R88.reuse ;  /* 0x000000581d1d7220 */ /* 0x080fe20000400000 */
[----:B------:R-:W-:Y:S01]  /*4fe0*/  ISETP.GT.AND P2, PT, R0, 0x8, P2 ;  /* 0x000000080000780c */ /* 0x000fe20001744270 */
[----:B------:R-:W-:Y:S01]  /*4ff0*/  @P1 STG.E.U16 desc[UR36][R4.64], R24 ;  /* 0x0000001804001986 */ /* 0x000fe2000c101524 */
[----:B------:R-:W-:Y:S01]  /*5000*/  ISETP.GT.AND P1, PT, R3, 0x8, PT ;  /* 0x000000080300780c */ /* 0x000fe20003f24270 */
[----:B------:R-:W-:Y:S01]  /*5010*/  FMUL R30, R30, R88 ;  /* 0x000000581e1e7220 */ /* 0x000fe20000400000 */
[C---:B------:R-:W-:Y:S01]  /*5020*/  SHF.L.U64.HI R7, R94.reuse, 0x1, R95 ;  /* 0x000000015e077819 */ /* 0x040fe2000001025f */
[----:B------:R-:W-:Y:S01]  /*5030*/  @P0 STG.E.U16 desc[UR36][R4.64+0x2], R25 ;  /* 0x0000021904000986 */ /* 0x000fe2000c101524 */
[----:B------:R-:W-:Y:S01]  /*5040*/  LEA R6, P5, R94, R4, 0x1 ;  /* 0x000000045e067211 */ /* 0x000fe200078a08ff */
[-C--:B------:R-:W-:Y:S01]  /*5050*/  FMUL R31, R31, R88.reuse ;  /* 0x000000581f1f7220 */ /* 0x080fe20000400000 */
[----:B------:R-:W-:Y:S01]  /*5060*/  ISETP.GT.AND P3, PT, R0, 0x8, P3 ;  /* 0x000000080000780c */ /* 0x000fe20001f64270 */
[-C--:B------:R-:W-:Y:S01]  /*5070*/  FMUL R32, R32, R88.reuse ;  /* 0x0000005820207220 */ /* 0x080fe20000400000 */
[----:B------:R-:W-:Y:S01]  /*5080*/  ISETP.GT.AND P0, PT, R3, 0x9, PT ;  /* 0x000000090300780c */ /* 0x000fe20003f04270 */
[----:B------:R-:W-:Y:S01]  /*5090*/  IMAD.X R7, R7, 0x1, R5, P5 ;  /* 0x0000000107077824 */ /* 0x000fe200028e0605 */
[----:B------:R-:W-:Y:S01]  /*50a0*/  ISETP.GT.AND P4, PT, R0, RZ, P1 ;  /* 0x000000ff0000720c */ /* 0x000fe20000f84270 */
[----:B------:R-:W-:Y:S01]  /*50b0*/  FMUL R33, R33, R88 ;  /* 0x0000005821217220 */ /* 0x000fe20000400000 */
[----:B------:R-:W-:Y:S01]  /*50c0*/  F2FP.F16.F32.PACK_AB R26, RZ, R26 ;  /* 0x0000001aff1a723e */ /* 0x000fe200000000ff */
[-C--:B------:R-:W-:Y:S01]  /*50d0*/  FMUL R34, R34, R88.reuse ;  /* 0x0000005822227220 */ /* 0x080fe20000400000 */
[----:B------:R-:W-:Y:S01]  /*50e0*/  ISETP.GT.AND P5, PT, R0, RZ, P0 ;  /* 0x000000ff0000720c */ /* 0x000fe200007a4270 */
[----:B------:R-:W-:Y:S01]  /*50f0*/  FMUL R35, R35, R88 ;  /* 0x0000005823237220 */ /* 0x000fe20000400000 */
[----:B------:R-:W-:Y:S01]  /*5100*/  F2FP.F16.F32.PACK_AB R27, RZ, R27 ;  /* 0x0000001bff1b723e */ /* 0x000fe200000000ff */
[----:B------:R-:W-:Y:S01]  /*5110*/  @P2 STG.E.U16 desc[UR36][R6.64], R26 ;  /* 0x0000001a06002986 */ /* 0x000fe2000c101524 */
[----:B------:R-:W-:Y:S01]  /*5120*/  F2FP.F16.F32.PACK_AB R28, RZ, R28 ;  /* 0x0000001cff1c723e */ /* 0x000fe200000000ff */
[-C--:B------:R-:W-:Y:S01]  /*5130*/  FMUL R36, R36, R88.reuse ;  /* 0x0000005824247220 */ /* 0x080fe20000400000 */
[C---:B------:R-:W-:Y:S01]  /*5140*/  ISETP.GT.AND P2, PT, R0.reuse, 0x8, P1 ;  /* 0x000000080000780c */ /* 0x040fe20000f44270 */
[----:B------:R-:W-:Y:S01]  /*5150*/  @P3 STG.E.U16 desc[UR36][R6.64+0x2], R27 ;  /* 0x0000021b06003986 */ /* 0x000fe2000c101524 */
[----:B------:R-:W-:Y:S01]  /*5160*/  ISETP.GT.AND P1, PT, R3, 0x10, PT ;  /* 0x000000100300780c */ /* 0x000fe20003f24270 */
[-C--:B------:R-:W-:Y:S01]  /*5170*/  FMUL R37, R37, R88.reuse ;  /* 0x0000005825257220 */ /* 0x080fe20000400000 */
[----:B------:R-:W-:Y:S01]  /*5180*/  F2FP.F16.F32.PACK_AB R29, RZ, R29 ;  /* 0x0000001dff1d723e */ /* 0x000fe200000000ff */
[----:B------:R-:W-:Y:S01]  /*5190*/  @P4 STG.E.U16 desc[UR36][R4.64+0x10], R28 ;  /* 0x0000101c04004986 */ /* 0x000fe2000c101524 */
[----:B------:R-:W-:Y:S01]  /*51a0*/  ISETP.GT.AND P3, PT, R0, 0x8, P0 ;  /* 0x000000080000780c */ /* 0x000fe20000764270 */
[-C--:B------:R-:W-:Y:S01]  /*51b0*/  FMUL R38, R38, R88.reuse ;  /* 0x0000005826267220 */ /* 0x080fe20000400000 */
[----:B------:R-:W-:Y:S01]  /*51c0*/  ISETP.GT.AND P0, PT, R3, 0x11, PT ;  /* 0x000000110300780c */ /* 0x000fe20003f04270 */
[----:B------:R-:W-:Y:S01]  /*51d0*/  @P5 STG.E.U16 desc[UR36][R4.64+0x12], R29 ;  /* 0x0000121d04005986 */ /* 0x000fe2000c101524 */
        /* <DEDUP_REMOVED lines=162> */
[----:B------:R-:W-:-:S02]  /*5c00*/  F2FP.F16.F32.PACK_AB R62, RZ, R62 ;  /* 0x0000003eff3e723e */ /* 0x000fc400000000ff */
[C---:B------:R-:W-:Y:S02]  /*5c10*/  ISETP.GT.AND P5, PT, R0.reuse, RZ, P0 ;  /* 0x000000ff0000720c */ /* 0x040fe400007a4270 */
[----:B------:R-:W-:Y:S01]  /*5c20*/  F2FP.F16.F32.PACK_AB R63, RZ, R63 ;  /* 0x0000003fff3f723e */ /* 0x000fe200000000ff */
[----:B------:R-:W-:Y:S01]  /*5c30*/  @P2 STG.E.U16 desc[UR36][R6.64+0x90], R62 ;  /* 0x0000903e06002986 */ /* 0x000fe2000c101524 */
[----:B------:R-:W-:Y:S02]  /*5c40*/  F2FP.F16.F32.PACK_AB R64, RZ, R64 ;  /* 0x00000040ff40723e */ /* 0x000fe400000000ff */
[C---:B------:R-:W-:Y:S01]  /*5c50*/  ISETP.GT.AND P2, PT, R0.reuse, 0x8, P1 ;  /* 0x000000080000780c */ /* 0x040fe20000f44270 */
[----:B------:R-:W-:Y:S01]  /*5c60*/  @P3 STG.E.U16 desc[UR36][R6.64+0x92], R63 ;  /* 0x0000923f06003986 */ /* 0x000fe2000c101524 */
[----:B------:R-:W-:Y:S02]  /*5c70*/  ISETP.GT.AND P1, PT, R3, 0x58, PT ;  /* 0x000000580300780c */ /* 0x000fe40003f24270 */
[----:B------:R-:W-:Y:S01]  /*5c80*/  F2FP.F16.F32.PACK_AB R65, RZ, R65 ;  /* 0x00000041ff41723e */ /* 0x000fe200000000ff */
[----:B------:R-:W-:Y:S01]  /*5c90*/  @P4 STG.E.U16 desc[UR36][R4.64+0xa0], R64 ;  /* 0x0000a04004004986 */ /* 0x000fe2000c101524 */
[----:B------:R-:W-:-:S02]  /*5ca0*/  ISETP.GT.AND P3, PT, R0, 0x8, P0 ;  /* 0x000000080000780c */ /* 0x000fc40000764270 */
[----:B------:R-:W-:Y:S01]  /*5cb0*/  ISETP.GT.AND P0, PT, R3, 0x59, PT ;  /* 0x000000590300780c */ /* 0x000fe20003f04270 */
[----:B------:R-:W-:Y:S01]  /*5cc0*/  @P5 STG.E.U16 desc[UR36][R4.64+0xa2], R65 ;  /* 0x0000a24104005986 */ /* 0x000fe2000c101524 */
[C---:B------:R-:W-:Y:S02]  /*5cd0*/  ISETP.GT.AND P4, PT, R0.reuse, RZ, P1 ;  /* 0x000000ff0000720c */ /* 0x040fe40000f84270 */
[----:B------:R-:W-:Y:S02]  /*5ce0*/  F2FP.F16.F32.PACK_AB R66, RZ, R66 ;  /* 0x00000042ff42723e */ /* 0x000fe400000000ff */
[----:B------:R-:W-:Y:S02]  /*5cf0*/  ISETP.GT.AND P5, PT, R0, RZ, P0 ;  /* 0x000000ff0000720c */ /* 0x000fe400007a4270 */
[----:B------:R-:W-:Y:S01]  /*5d00*/  F2FP.F16.F32.PACK_AB R67, RZ, R67 ;  /* 0x00000043ff43723e */ /* 0x000fe200000000ff */
[----:B------:R-:W-:Y:S01]  /*5d10*/  @P2 STG.E.U16 desc[UR36][R6.64+0xa0], R66 ;  /* 0x0000a04206002986 */ /* 0x000fe2000c101524 */
[----:B------:R-:W-:-:S02]  /*5d20*/  F2FP.F16.F32.PACK_AB R68, RZ, R68 ;  /* 0x00000044ff44723e */ /* 0x000fc400000000ff */
[C---:B------:R-:W-:Y:S01]  /*5d30*/  ISETP.GT.AND P2, PT, R0.reuse, 0x8, P1 ;  /* 0x000000080000780c */ /* 0x040fe20000f44270 */
[----:B------:R-:W-:Y:S01]  /*5d40*/  @P3 STG.E.U16 desc[UR36][R6.64+0xa2], R67 ;  /* 0x0000a24306003986 */ /* 0x000fe2000c101524 */
[C---:B------:R-:W-:Y:S02]  /*5d50*/  ISETP.GT.AND P1, PT, R3.reuse, 0x60, PT ;  /* 0x000000600300780c */ /* 0x040fe40003f24270 */
[----:B------:R-:W-:Y:S01]  /*5d60*/  F2FP.F16.F32.PACK_AB R69, RZ, R69 ;  /* 0x00000045ff45723e */ /* 0x000fe200000000ff */
[----:B------:R-:W-:Y:S01]  /*5d70*/  @P4 STG.E.U16 desc[UR36][R4.64+0xb0], R68 ;  /* 0x0000b04404004986 */ /* 0x000fe2000c101524 */
[C---:B------:R-:W-:Y:S02]  /*5d80*/  ISETP.GT.AND P3, PT, R0.reuse, 0x8, P0 ;  /* 0x000000080000780c */ /* 0x040fe40000764270 */
[----:B------:R-:W-:Y:S01]  /*5d90*/  ISETP.GT.AND P0, PT, R3, 0x61, PT ;  /* 0x000000610300780c */ /* 0x000fe20003f04270 */
[----:B------:R-:W-:Y:S01]  /*5da0*/  @P5 STG.E.U16 desc[UR36][R4.64+0xb2], R69 ;  /* 0x0000b24504005986 */ /* 0x000fe2000c101524 */
[----:B------:R-:W-:-:S02]  /*5db0*/  ISETP.GT.AND P4, PT, R0, RZ, P1 ;  /* 0x000000ff0000720c */ /* 0x000fc40000f84270 */
[C---:B------:R-:W-:Y:S02]  /*5dc0*/  ISETP.GT.AND P5, PT, R0.reuse, RZ, P0 ;  /* 0x000000ff0000720c */ /* 0x040fe400007a4270 */
[----:B------:R-:W-:Y:S02]  /*5dd0*/  F2FP.F16.F32.PACK_AB R70, RZ, R70 ;  /* 0x00000046ff46723e */ /* 0x000fe400000000ff */
[----:B------:R-:W-:Y:S02]  /*5de0*/  F2FP.F16.F32.PACK_AB R71, RZ, R71 ;  /* 0x00000047ff47723e */ /* 0x000fe400000000ff */
[----:B------:R-:W-:Y:S01]  /*5df0*/  F2FP.F16.F32.PACK_AB R72, RZ, R72 ;  /* 0x00000048ff48723e */ /* 0x000fe200000000ff */
[----:B------:R-:W-:Y:S01]  /*5e00*/  @P2 STG.E.U16 desc[UR36][R6.64+0xb0], R70 ;  /* 0x0000b04606002986 */ /* 0x000fe2000c101524 */
[----:B------:R-:W-:Y:S02]  /*5e10*/  F2FP.F16.F32.PACK_AB R73, RZ, R73 ;  /* 0x00000049ff49723e */ /* 0x000fe400000000ff */
[C---:B------:R-:W-:Y:S01]  /*5e20*/  ISETP.GT.AND P1, PT, R0.reuse, 0x8, P1 ;  /* 0x000000080000780c */ /* 0x040fe20000f24270 */
[----:B------:R-:W-:Y:S01]  /*5e30*/  @P3 STG.E.U16 desc[UR36][R6.64+0xb2], R71 ;  /* 0x0000b24706003986 */ /* 0x000fe2000c101524 */
[----:B------:R-:W-:-:S02]  /*5e40*/  ISETP.GT.AND P2, PT, R0, 0x8, P0 ;  /* 0x000000080000780c */ /* 0x000fc40000744270 */
[----:B------:R-:W-:Y:S01]  /*5e50*/  F2FP.F16.F32.PACK_AB R74, RZ, R74 ;  /* 0x0000004aff4a723e */ /* 0x000fe200000000ff */
[----:B------:R-:W-:Y:S01]  /*5e60*/  @P4 STG.E.U16 desc[UR36][R4.64+0xc0], R72 ;  /* 0x0000c04804004986 */ /* 0x000fe2000c101524 */
[C---:B------:R-:W-:Y:S02]  /*5e70*/  ISETP.GT.AND P4, PT, R3.reuse, 0x68, PT ;  /* 0x000000680300780c */ /* 0x040fe40003f84270 */
[----:B------:R-:W-:Y:S01]  /*5e80*/  ISETP.GT.AND P0, PT, R3, 0x69, PT ;  /* 0x000000690300780c */ /* 0x000fe20003f04270 */
[----:B------:R-:W-:Y:S01]  /*5e90*/  @P5 STG.E.U16 desc[UR36][R4.64+0xc2], R73 ;  /* 0x0000c24904005986 */ /* 0x000fe2000c101524 */
[----:B------:R-:W-:Y:S02]  /*5ea0*/  ISETP.GT.AND P5, PT, R0, RZ, P4 ;  /* 0x000000ff0000720c */ /* 0x000fe400027a4270 */
[----:B------:R-:W-:Y:S01]  /*5eb0*/  F2FP.F16.F32.PACK_AB R75, RZ, R75 ;  /* 0x0000004bff4b723e */ /* 0x000fe200000000ff */
[----:B------:R-:W-:Y:S01]  /*5ec0*/  @P1 STG.E.U16 desc[UR36][R6.64+0xc0], R74 ;  /* 0x0000c04a06001986 */ /* 0x000fe2000c101524 */
[----:B------:R-:W-:-:S02]  /*5ed0*/  F2FP.F16.F32.PACK_AB R76, RZ, R76 ;  /* 0x0000004cff4c723e */ /* 0x000fc400000000ff */
[C---:B------:R-:W-:Y:S01]  /*5ee0*/  ISETP.GT.AND P3, PT, R0.reuse, RZ, P0 ;  /* 0x000000ff0000720c */ /* 0x040fe20000764270 */
[----:B------:R-:W-:Y:S01]  /*5ef0*/  @P2 STG.E.U16 desc[UR36][R6.64+0xc2], R75 ;  /* 0x0000c24b06002986 */ /* 0x000fe2000c101524 */
[C---:B------:R-:W-:Y:S02]  /*5f00*/  ISETP.GT.AND P4, PT, R0.reuse, 0x8, P4 ;  /* 0x000000080000780c */ /* 0x040fe40002784270 */
[----:B------:R-:W-:Y:S02]  /*5f10*/  F2FP.F16.F32.PACK_AB R77, RZ, R77 ;  /* 0x0000004dff4d723e */ /* 0x000fe400000000ff */
[----:B------:R-:W-:Y:S01]  /*5f20*/  F2FP.F16.F32.PACK_AB R78, RZ, R78 ;  /* 0x0000004eff4e723e */ /* 0x000fe200000000ff */
[----:B------:R-:W-:Y:S01]  /*5f30*/  @P5 STG.E.U16 desc[UR36][R4.64+0xd0], R76 ;  /* 0x0000d04c04005986 */ /* 0x000fe2000c101524 */
[----:B------:R-:W-:Y:S02]  /*5f40*/  ISETP.GT.AND P5, PT, R0, 0x8, P0 ;  /* 0x000000080000780c */ /* 0x000fe400007a4270 */
[----:B------:R-:W-:-:S02]  /*5f50*/  F2FP.F16.F32.PACK_AB R79, RZ, R79 ;  /* 0x0000004fff4f723e */ /* 0x000fc400000000ff */
[C---:B------:R-:W-:Y:S01]  /*5f60*/  ISETP.GT.AND P2, PT, R3.reuse, 0x71, PT ;  /* 0x000000710300780c */ /* 0x040fe20003f44270 */
[----:B------:R-:W-:Y:S01]  /*5f70*/  @P3 STG.E.U16 desc[UR36][R4.64+0xd2], R77 ;  /* 0x0000d24d04003986 */ /* 0x000fe2000c101524 */
[----:B------:R-:W-:Y:S02]  /*5f80*/  ISETP.GT.AND P3, PT, R3, 0x70, PT ;  /* 0x000000700300780c */ /* 0x000fe40003f64270 */
[----:B------:R-:W-:Y:S01]  /*5f90*/  F2FP.F16.F32.PACK_AB R80, RZ, R80 ;  /* 0x00000050ff50723e */ /* 0x000fe200000000ff */
[----:B------:R-:W-:Y:S01]  /*5fa0*/  @P4 STG.E.U16 desc[UR36][R6.64+0xd0], R78 ;  /* 0x0000d04e06004986 */ /* 0x000fe2000c101524 */
[C---:B------:R-:W-:Y:S02]  /*5fb0*/  ISETP.GT.AND P4, PT, R0.reuse, RZ, P2 ;  /* 0x000000ff0000720c */ /* 0x040fe40001784270 */
[----:B------:R-:W-:Y:S01]  /*5fc0*/  F2FP.F16.F32.PACK_AB R81, RZ, R81 ;  /* 0x00000051ff51723e */ /* 0x000fe200000000ff */
[----:B------:R-:W-:Y:S01]  /*5fd0*/  @P5 STG.E.U16 desc[UR36][R6.64+0xd2], R79 ;  /* 0x0000d24f06005986 */ /* 0x000fe2000c101524 */
[----:B------:R-:W-:-:S02]  /*5fe0*/  ISETP.GT.AND P5, PT, R0, RZ, P3 ;  /* 0x000000ff0000720c */ /* 0x000fc40001fa4270 */
[C---:B------:R-:W-:Y:S02]  /*5ff0*/  ISETP.GT.AND P1, PT, R3.reuse, 0x78, PT ;  /* 0x000000780300780c */ /* 0x040fe40003f24270 */
[----:B------:R-:W-:Y:S02]  /*6000*/  ISETP.GT.AND P0, PT, R3, 0x79, PT ;  /* 0x000000790300780c */ /* 0x000fe40003f04270 */
[C---:B------:R-:W-:Y:S02]  /*6010*/  ISETP.GT.AND P3, PT, R0.reuse, 0x8, P3 ;  /* 0x000000080000780c */ /* 0x040fe40001f64270 */
[C---:B------:R-:W-:Y:S02]  /*6020*/  ISETP.GT.AND P2, PT, R0.reuse, 0x8, P2 ;  /* 0x000000080000780c */ /* 0x040fe40001744270 */
[----:B------:R-:W-:Y:S02]  /*6030*/  F2FP.F16.F32.PACK_AB R82, RZ, R82 ;  /* 0x00000052ff52723e */ /* 0x000fe400000000ff */
[----:B------:R-:W-:Y:S01]  /*6040*/  F2FP.F16.F32.PACK_AB R83, RZ, R83 ;  /* 0x00000053ff53723e */ /* 0x000fe200000000ff */
[----:B------:R-:W-:Y:S01]  /*6050*/  @P5 STG.E.U16 desc[UR36][R4.64+0xe0], R80 ;  /* 0x0000e05004005986 */ /* 0x000fe2000c101524 */
[----:B------:R-:W-:-:S02]  /*6060*/  ISETP.GT.AND P5, PT, R0, RZ, P0 ;  /* 0x000000ff0000720c */ /* 0x000fc400007a4270 */
[C---:B------:R-:W-:Y:S01]  /*6070*/  ISETP.GT.AND P0, PT, R0.reuse, 0x8, P0 ;  /* 0x000000080000780c */ /* 0x040fe20000704270 */
[----:B------:R-:W-:Y:S01]  /*6080*/  @P4 STG.E.U16 desc[UR36][R4.64+0xe2], R81 ;  /* 0x0000e25104004986 */ /* 0x000fe2000c101524 */
[C---:B------:R-:W-:Y:S02]  /*6090*/  ISETP.GT.AND P4, PT, R0.reuse, RZ, P1 ;  /* 0x000000ff0000720c */ /* 0x040fe40000f84270 */
[----:B------:R-:W-:Y:S01]  /*60a0*/  ISETP.GT.AND P1, PT, R0, 0x8, P1 ;  /* 0x000000080000780c */ /* 0x000fe20000f24270 */
[----:B------:R-:W-:Y:S01]  /*60b0*/  @P3 STG.E.U16 desc[UR36][R6.64+0xe0], R82 ;  /* 0x0000e05206003986 */ /* 0x000fe2000c101524 */
[----:B------:R-:W-:Y:S02]  /*60c0*/  F2FP.F16.F32.PACK_AB R84, RZ, R84 ;  /* 0x00000054ff54723e */ /* 0x000fe400000000ff */
[----:B------:R-:W-:Y:S01]  /*60d0*/  F2FP.F16.F32.PACK_AB R85, RZ, R85 ;  /* 0x00000055ff55723e */ /* 0x000fe200000000ff */
[----:B------:R-:W-:Y:S01]  /*60e0*/  @P2 STG.E.U16 desc[UR36][R6.64+0xe2], R83 ;  /* 0x0000e25306002986 */ /* 0x000fe2000c101524 */
[----:B------:R-:W-:-:S02]  /*60f0*/  F2FP.F16.F32.PACK_AB R86, RZ, R86 ;  /* 0x00000056ff56723e */ /* 0x000fc400000000ff */
[----:B------:R-:W-:-:S03]  /*6100*/  F2FP.F16.F32.PACK_AB R87, RZ, R87 ;  /* 0x00000057ff57723e */ /* 0x000fc600000000ff */
[----:B------:R-:W-:Y:S04]  /*6110*/  @P4 STG.E.U16 desc[UR36][R4.64+0xf0], R84 ;  /* 0x0000f05404004986 */ /* 0x000fe8000c101524 */
[----:B------:R0:W-:Y:S02]  /*6120*/  @P5 STG.E.U16 desc[UR36][R4.64+0xf2], R85 ;  /* 0x0000f25504005986 */ /* 0x0001e4000c101524 */
[----:B0-----:R-:W-:Y:S02]  /*6130*/  @P1 IMAD.MOV.U32 R4, RZ, RZ, R6 ;  /* 0x000000ffff041224 */ /* 0x001fe400078e0006 */
[----:B------:R-:W-:-:S05]  /*6140*/  @P1 IMAD.MOV.U32 R5, RZ, RZ, R7 ;  /* 0x000000ffff051224 */ /* 0x000fca00078e0007 */
[----:B------:R0:W-:Y:S04]  /*6150*/  @P1 STG.E.U16 desc[UR36][R4.64+0xf0], R86 ;  /* 0x0000f05604001986 */ /* 0x0001e8000c101524 */
[----:B------:R0:W-:Y:S02]  /*6160*/  @P0 STG.E.U16 desc[UR36][R6.64+0xf2], R87 ;  /* 0x0000f25706000986 */ /* 0x0001e4000c101524 */
.L_x_159:
[----:B------:R-:W-:Y:S05]  /*6170*/  BSYNC B0 ;  /* 0x0000000000007941 */ /* 0x000fea0003800000 */
.L_x_33:
[----:B0-----:R-:W2:Y:S01]  /*6180*/  LDL.64 R4, [R1] ;  /* 0x0000000001047983 */ /* 0x001ea20000100a00 */
[----:B------:R-:W-:Y:S01]  /*6190*/  ULDC.64 UR4, c[0x0][0x650] ;  /* 0x0001940000047ab9 */ /* 0x000fe20000000a00 */
[----:B------:R-:W-:Y:S02]  /*61a0*/  IMAD.U32 R0, RZ, RZ, UR44 ;  /* 0x0000002cff007e24 */ /* 0x000fe4000f8e00ff */
[----:B------:R-:W-:Y:S02]  /*61b0*/  IMAD.MOV.U32 R22, RZ, RZ, -0x1 ;  /* 0xffffffffff167424 */ /* 0x000fe400078e00ff */
[----:B------:R0:W-:Y:S01]  /*61c0*/  SYNCS.ARRIVE.TRANS64.A1T0 RZ, [R0+UR46], RZ ;  /* 0x000000ff00ff79a7 */ /* 0x0001e2000810002e */
[----:B-----5:R-:W-:Y:S02]  /*61d0*/  IMAD.MOV.U32 R18, RZ, RZ, -0x1 ;  /* 0xffffffffff127424 */ /* 0x020fe400078e00ff */
[----:B------:R-:W-:Y:S01]  /*61e0*/  IMAD.MOV.U32 R19, RZ, RZ, -0x1 ;  /* 0xffffffffff137424 */ /* 0x000fe200078e00ff */
[----:B0-----:R-:W-:-:S02]  /*61f0*/  PRMT R0, RZ, 0x7610, R0 ;  /* 0x00007610ff007816 */ /* 0x001fc40000000000 */
[----:B--2---:R-:W-:-:S05]  /*6200*/  LEA R16, P0, R4, R16, 0x1 ;  /* 0x0000001004107211 */ /* 0x004fca00078008ff */
[----:B------:R-:W-:Y:S01]  /*6210*/  IMAD.X R17, R98, 0x1, R17, P0 ;  /* 0x0000000162117824 */ /* 0x000fe200000e0611 */
[----:B------:R-:W-:-:S04]  /*6220*/  ISETP.GE.U32.AND P0, PT, R16, UR4, PT ;  /* 0x0000000410007c0c */ /* 0x000fc8000bf06070 */
[----:B------:R-:W-:-:S13]  /*6230*/  ISETP.GE.U32.AND.EX P0, PT, R17, UR5, PT, P0 ;  /* 0x0000000511007c0c */ /* 0x000fda000bf06100 */
[----:B------:R-:W-:Y:S05]  /*6240*/  @P0 BRA `(.L_x_160) ;  /* 0x00000004004c0947 */ /* 0x000fea0003800000 */
[----:B-1----:R-:W0:Y:S01]  /*6250*/  LDC.64 R10, c[0x0][0x628] ;  /* 0x00018a00ff0a7b82 */ /* 0x002e220000000a00 */
[----:B------:R-:W1:Y:S01]  /*6260*/  S2R R12, SR_CTAID.X ;  /* 0x00000000000c7919 */ /* 0x000e620000002500 */
[----:B------:R-:W-:Y:S02]  /*6270*/  IMAD.MOV.U32 R8, RZ, RZ, R16 ;  /* 0x000000ffff087224 */ /* 0x000fe400078e0010 */
[----:B------:R-:W-:Y:S01]  /*6280*/  IMAD.MOV.U32 R9, RZ, RZ, R17 ;  /* 0x000000ffff097224 */ /* 0x000fe200078e0011 */
[----:B------:R-:W2:Y:S03]  /*6290*/  S2R R18, SR_CTAID.Y ;  /* 0x0000000000127919 */ /* 0x000ea60000002600 */
[----:B------:R-:W1:Y:S08]  /*62a0*/  LDC R0, c[0x0][0x630] ;  /* 0x00018c00ff007b82 */ /* 0x000e700000000800 */
[----:B------:R-:W1:Y:S01]  /*62b0*/  LDC.64 R14, c[0x0][0x620] ;  /* 0x00018800ff0e7b82 */ /* 0x000e620000000a00 */
[----:B0-----:R-:W-:-:S04]  /*62c0*/  ISETP.NE.U32.AND P0, PT, R10, RZ, PT ;  /* 0x000000ff0a00720c */ /* 0x001fc80003f05070 */
[----:B------:R-:W-:-:S13]  /*62d0*/  ISETP.NE.AND.EX P0, PT, R11, RZ, PT, P0 ;  /* 0x000000ff0b00720c */ /* 0x000fda0003f05300 */
[----:B-12---:R-:W-:Y:S05]  /*62e0*/  @!P0 BRA `(.L_x_161) ;  /* 0x0000000000288947 */ /* 0x006fea0003800000 */
[----:B------:R-:W0:Y:S02]  /*62f0*/  LDC R3, c[0x0][0x634] ;  /* 0x00018d00ff037b82 */ /* 0x000e240000000800 */
[----:B0-----:R-:W-:-:S05]  /*6300*/  IADD3 R3, P0, R16, R3, RZ ;  /* 0x0000000310037210 */ /* 0x001fca0007f1e0ff */
[----:B------:R-:W-:-:S04]  /*6310*/  IMAD.X R13, RZ, RZ, R17, P0 ;  /* 0x000000ffff0d7224 */ /* 0x000fc800000e0611 */
[----:B------:R-:W-:-:S04]  /*6320*/  IMAD.WIDE.U32 R4, R13, R10, RZ ;  /* 0x0000000a0d047225 */ /* 0x000fc800078e00ff */
[----:B---34-:R-:W-:-:S04]  /*6330*/  IMAD.WIDE.U32 R6, P0, R3, R11, R4 ;  /* 0x0000000b03067225 */ /* 0x018fc80007800004 */
[----:B------:R-:W-:-:S04]  /*6340*/  IMAD.WIDE.U32 R4, R3, R10, RZ ;  /* 0x0000000a03047225 */ /* 0x000fc800078e00ff */
[----:B------:R-:W-:Y:S01]  /*6350*/  IMAD.X R9, RZ, RZ, RZ, P0 ;  /* 0x000000ffff097224 */ /* 0x000fe200000e06ff */
[----:B------:R-:W-:Y:S01]  /*6360*/  IADD3 RZ, P0, R5, R6, RZ ;  /* 0x0000000605ff7210 */ /* 0x000fe20007f1e0ff */
[----:B------:R-:W-:-:S04]  /*6370*/  IMAD.MOV.U32 R8, RZ, RZ, R7 ;  /* 0x000000ffff087224 */ /* 0x000fc800078e0007 */
[----:B------:R-:W-:-:S08]  /*6380*/  IMAD.WIDE.U32.X R8, R13, R11, R8, P0 ;  /* 0x0000000b0d087225 */ /* 0x000fd000000e0408 */
.L_x_161:
[-CC-:B------:R-:W-:Y:S01]  /*6390*/  SHF.R.U64 R19, R8, R0.reuse, R9.reuse ;  /* 0x0000000008137219 */ /* 0x180fe20000001209 */
[----:B------:R-:W0:Y:S01]  /*63a0*/  LDC.64 R24, c[0x0][0x640] ;  /* 0x00019000ff187b82 */ /* 0x000e220000000a00 */
[----:B------:R-:W-:Y:S01]  /*63b0*/  SHF.R.U32.HI R0, RZ, R0, R9 ;  /* 0x00000000ff007219 */ /* 0x000fe20000011609 */
[----:B------:R-:W-:Y:S01]  /*63c0*/  ULDC UR4, c[0x0][0x150] ;  /* 0x0000540000047ab9 */ /* 0x000fe20000000800 */
[----:B------:R-:W-:Y:S02]  /*63d0*/  IADD3 R3, P0, RZ, -R19, RZ ;  /* 0x80000013ff037210 */ /* 0x000fe40007f1e0ff */
[----:B---34-:R-:W-:-:S03]  /*63e0*/  I2FP.F32.U32 R7, R12 ;  /* 0x0000000c00077245 */ /* 0x018fc60000201000 */
[----:B------:R-:W1:Y:S01]  /*63f0*/  LDC R6, c[0x0][0x618] ;  /* 0x00018600ff067b82 */ /* 0x000e620000000800 */
[----:B------:R-:W-:Y:S02]  /*6400*/  IMAD.X R5, RZ, RZ, ~R0, P0 ;  /* 0x000000ffff057224 */ /* 0x000fe400000e0e00 */
[----:B------:R-:W-:Y:S01]  /*6410*/  FMUL R7, R7, UR4 ;  /* 0x0000000407077c20 */ /* 0x000fe20008400000 */
[----:B------:R-:W-:Y:S01]  /*6420*/  ULDC UR4, c[0x0][0x154] ;  /* 0x0000550000047ab9 */ /* 0x000fe20000000800 */
[-C--:B------:R-:W-:Y:S02]  /*6430*/  IMAD R0, R5, R14.reuse, RZ ;  /* 0x0000000e05007224 */ /* 0x080fe400078e02ff */
[C---:B------:R-:W-:Y:S01]  /*6440*/  IMAD.WIDE.U32 R4, R3.reuse, R14, R16 ;  /* 0x0000000e03047225 */ /* 0x040fe200078e0010 */
[----:B------:R-:W2:Y:S01]  /*6450*/  LDC R8, c[0x0][0x608] ;  /* 0x00018200ff087b82 */ /* 0x000ea20000000800 */
[----:B------:R-:W3:Y:S02]  /*6460*/  F2I.U32.TRUNC.NTZ R7, R7 ;  /* 0x0000000700077305 */ /* 0x000ee4000020f000 */
[----:B------:R-:W-:Y:S01]  /*6470*/  IMAD R3, R3, R15, R0 ;  /* 0x0000000f03037224 */ /* 0x000fe200078e0200 */
[----:B------:R-:W-:-:S03]  /*6480*/  I2FP.F32.U32 R0, R18 ;  /* 0x0000001200007245 */ /* 0x000fc60000201000 */
[----:B------:R-:W-:Y:S01]  /*6490*/  IMAD.IADD R3, R5, 0x1, R3 ;  /* 0x0000000105037824 */ /* 0x000fe200078e0203 */
[----:B------:R-:W4:Y:S01]  /*64a0*/  LDC R11, c[0x0][0x658] ;  /* 0x00019600ff0b7b82 */ /* 0x000f220000000800 */
[----:B0-----:R-:W-:-:S04]  /*64b0*/  ISETP.NE.U32.AND P0, PT, R24, RZ, PT ;  /* 0x000000ff1800720c */ /* 0x001fc80003f05070 */
[----:B------:R-:W-:-:S03]  /*64c0*/  ISETP.NE.AND.EX P0, PT, R25, RZ, PT, P0 ;  /* 0x000000ff1900720c */ /* 0x000fc60003f05300 */
[----:B------:R-:W0:Y:S01]  /*64d0*/  LDC R9, c[0x0][0x144] ;  /* 0x00005100ff097b82 */ /* 0x000e220000000800 */
[-C--:B-1----:R-:W-:Y:S01]  /*64e0*/  SHF.R.U64 R10, R4, R6.reuse, R3 ;  /* 0x00000006040a7219 */ /* 0x082fe20000001203 */
[----:B---3--:R-:W-:Y:S01]  /*64f0*/  IMAD.MOV R7, RZ, RZ, -R7 ;  /* 0x000000ffff077224 */ /* 0x008fe200078e0a07 */
[----:B------:R-:W-:Y:S01]  /*6500*/  SHF.R.U32.HI R3, RZ, R6, R3 ;  /* 0x00000006ff037219 */ /* 0x000fe20000011603 */
[----:B------:R-:W-:-:S04]  /*6510*/  FMUL R6, R0, UR4 ;  /* 0x0000000400067c20 */ /* 0x000fc80008400000 */
[----:B------:R-:W1:Y:S01]  /*6520*/  LDC R21, c[0x0][0x148] ;  /* 0x00005200ff157b82 */ /* 0x000e620000000800 */
[----:B------:R3:W0:Y:S01]  /*6530*/  F2I.U32.TRUNC.NTZ R14, R6 ;  /* 0x00000006000e7305 */ /* 0x000622000020f000 */
[-CC-:B--2---:R-:W-:Y:S02]  /*6540*/  SHF.R.U64 R13, R10, R8.reuse, R3.reuse ;  /* 0x000000080a0d7219 */ /* 0x184fe40000001203 */
[----:B------:R-:W-:-:S04]  /*6550*/  SHF.R.U32.HI R0, RZ, R8, R3 ;  /* 0x00000008ff007219 */ /* 0x000fc80000011603 */
[----:B------:R-:W2:Y:S01]  /*6560*/  LDC R20, c[0x0][0x648] ;  /* 0x00019200ff147b82 */ /* 0x000ea20000000800 */
[-CC-:B----4-:R-:W-:Y:S02]  /*6570*/  SHF.R.U64 R15, R13, R11.reuse, R0.reuse ;  /* 0x0000000b0d0f7219 */ /* 0x190fe40000001200 */
[----:B------:R-:W-:-:S03]  /*6580*/  SHF.R.U32.HI R5, RZ, R11, R0 ;  /* 0x0000000bff057219 */ /* 0x000fc60000011600 */
[----:B------:R-:W-:Y:S02]  /*6590*/  IMAD.MOV.U32 R4, RZ, RZ, R15 ;  /* 0x000000ffff047224 */ /* 0x000fe400078e000f */
[----:B------:R-:W4:Y:S01]  /*65a0*/  LDC R26, c[0x0][0x638] ;  /* 0x00018e00ff1a7b82 */ /* 0x000f220000000800 */
[----:B0-----:R-:W-:-:S07]  /*65b0*/  IMAD R22, R9, R7, R12 ;  /* 0x0000000709167224 */ /* 0x001fce00078e020c */
[----:B------:R-:W0:Y:S08]  /*65c0*/  LDC R27, c[0x0][0x610] ;  /* 0x00018400ff1b7b82 */ /* 0x000e300000000800 */
[----:B------:R-:W0:Y:S01]  /*65d0*/  LDC R28, c[0x0][0x600] ;  /* 0x00018000ff1c7b82 */ /* 0x000e220000000800 */
[----:B-123--:R-:W-:Y:S05]  /*65e0*/  @!P0 BRA `(.L_x_162) ;  /* 0x0000000000288947 */ /* 0x00efea0003800000 */
[----:B------:R-:W1:Y:S02]  /*65f0*/  LDC R0, c[0x0][0x64c] ;  /* 0x00019300ff007b82 */ /* 0x000e640000000800 */
[----:B-1----:R-:W-:-:S05]  /*6600*/  IADD3 R3, P0, R15, R0, RZ ;  /* 0x000000000f037210 */ /* 0x002fca0007f1e0ff */
        /* <DEDUP_REMOVED lines=8> */
.L_x_162:
[----:B------:R-:W-:Y:S01]  /*6690*/  ISETP.NE.AND P0, PT, R2, 0x1, PT ;  /* 0x000000010200780c */ /* 0x000fe20003f05270 */
[----:B------:R-:W-:Y:S01]  /*66a0*/  IMAD.MOV R14, RZ, RZ, -R14 ;  /* 0x000000ffff0e7224 */ /* 0x000fe200078e0a0e */
[----:B------:R-:W-:Y:S02]  /*66b0*/  SHF.R.U64 R0, R4, R20, R5 ;  /* 0x0000001404007219 */ /* 0x000fe40000001205 */
[----:B------:R-:W-:Y:S02]  /*66c0*/  LOP3.LUT R3, R13, R100, RZ, 0xc0, !PT ;  /* 0x000000640d037212 */ /* 0x000fe400078ec0ff */
[----:B------:R-:W-:Y:S01]  /*66d0*/  LOP3.LUT R5, R10, R99, RZ, 0xc0, !PT ;  /* 0x000000630a057212 */ /* 0x000fe200078ec0ff */
[----:B------:R-:W-:Y:S02]  /*66e0*/  IMAD.MOV R4, RZ, RZ, -R0 ;  /* 0x000000ffff047224 */ /* 0x000fe400078e0a00 */
[----:B------:R-:W-:Y:S02]  /*66f0*/  IMAD R3, R96, R0, R3 ;  /* 0x0000000060037224 */ /* 0x000fe400078e0203 */
[----:B----4-:R-:W-:-:S02]  /*6700*/  IMAD R0, R4, R26, R15 ;  /* 0x0000001a04007224 */ /* 0x010fc400078e020f */
[----:B------:R-:W-:Y:S02]  /*6710*/  @P0 IMAD R22, R21, R14, R18 ;  /* 0x0000000e15160224 */ /* 0x000fe400078e0212 */
[----:B------:R-:W-:Y:S02]  /*6720*/  IMAD.MOV.U32 R4, RZ, RZ, 0x1 ;  /* 0x00000001ff047424 */ /* 0x000fe400078e00ff */
[----:B0-----:R-:W-:Y:S02]  /*6730*/  IMAD R22, R3, R27, R22 ;  /* 0x0000001b03167224 */ /* 0x001fe400078e0216 */
[----:B------:R-:W-:Y:S01]  /*6740*/  IMAD R3, R0, R28, R5 ;  /* 0x0000001c00037224 */ /* 0x000fe200078e0205 */
[----:B------:R-:W-:-:S04]  /*6750*/  PRMT R0, R4, 0x7610, R0 ;  /* 0x0000761004007816 */ /* 0x000fc80000000000 */
[----:B------:R-:W-:Y:S02]  /*6760*/  SEL R18, R3, R22, !P0 ;  /* 0x0000001603127207 */ /* 0x000fe40004000000 */
[----:B------:R-:W-:-:S07]  /*6770*/  SEL R22, R22, R3, !P0 ;  /* 0x0000000316167207 */ /* 0x000fce0004000000 */
.L_x_160:
[----:B------:R-:W-:Y:S01]  /*6780*/  LOP3.LUT P0, RZ, R0, 0xff, RZ, 0xc0, !PT ;  /* 0x000000ff00ff7812 */ /* 0x000fe2000780c0ff */
[----:B------:R-:W-:Y:S01]  /*6790*/  UIMAD.WIDE.U32 UR4, UR38, 0x38e38e39, URZ ;  /* 0x38e38e39260478a5 */ /* 0x000fe2000f8e003f */
[----:B------:R-:W-:-:S03]  /*67a0*/  LOP3.LUT R103, R103, 0x1, RZ, 0x3c, !PT ;  /* 0x0000000167677812 */ /* 0x000fc600078e3cff */
[----:B------:R-:W-:-:S04]  /*67b0*/  USHF.R.U32.HI UR4, URZ, 0x1, UR5 ;  /* 0x000000013f047899 */ /* 0x000fc80008011605 */
[----:B------:R-:W-:-:S04]  /*67c0*/  UIMAD UR38, UR4, -0x9, UR38 ;  /* 0xfffffff7042678a4 */ /* 0x000fc8000f8e0226 */
[----:B------:R-:W-:Y:S08]  /*67d0*/  @P0 BRA `(.L_x_163) ;  /* 0xffffffac00840947 */ /* 0x000ff0000383ffff */
[----:B------:R-:W-:Y:S05]  /*67e0*/  EXIT ;  /* 0x000000000000794d */ /* 0x000fea0003800000 */
.L_x_14:
[----:B------:R-:W-:-:S08]  /*67f0*/  ISETP.NE.AND P0, PT, R14, RZ, PT ;  /* 0x000000ff0e00720c */ /* 0x000fd00003f05270 */
[----:B0-----:R-:W0:-:S00]  /*6800*/  USETMAXREG.DEALLOC.CTAPOOL 0x28 ;  /* 0x00000028000079c8 */ /* 0x001e0000080e0500 */
[----:B------:R-:W-:Y:S05]  /*6810*/  @P0 EXIT ;  /* 0x000000000000094d */ /* 0x000fea0003800000 */
[----:B0-----:R-:W-:Y:S01]  /*6820*/  LOP3.LUT P0, RZ, R3, 0xff, RZ, 0xc0, !PT ;  /* 0x000000ff03ff7812 */ /* 0x001fe2000780c0ff */
[----:B------:R-:W-:Y:S02]  /*6830*/  IMAD.MOV.U32 R3, RZ, RZ, 0x1 ;  /* 0x00000001ff037424 */ /* 0x000fe400078e00ff */
[----:B------:R-:W-:-:S10]  /*6840*/  IMAD.MOV.U32 R8, RZ, RZ, RZ ;  /* 0x000000ffff087224 */ /* 0x000fd400078e00ff */
[----:B------:R-:W-:Y:S05]  /*6850*/  @!P0 BRA `(.L_x_164) ;  /* 0x0000000c00288947 */ /* 0x000fea0003800000 */
[----:B------:R-:W-:Y:S01]  /*6860*/  LOP3.LUT P0, RZ, R4, 0x1f, RZ, 0xc0, !PT ;  /* 0x0000001f04ff7812 */ /* 0x000fe2000780c0ff */
[----:B------:R-:W-:Y:S01]  /*6870*/  ULDC UR5, c[0x0][0x658] ;  /* 0x0001960000057ab9 */ /* 0x000fe20000000800 */
[----:B------:R-:W-:Y:S01]  /*6880*/  UMOV UR6, 0xffffffff ;  /* 0xffffffff00067882 */ /* 0x000fe20000000000 */
[----:B------:R-:W-:Y:S01]  /*6890*/  BSSY B0, `(.L_x_164) ;  /* 0x00000c6000007945 */ /* 0x000fe20003800000 */
[----:B------:R-:W-:Y:S01]  /*68a0*/  USHF.L.U32 UR6, UR6, UR5, URZ ;  /* 0x0000000506067299 */ /* 0x000fe2000800063f */
[C---:B------:R-:W-:Y:S01]  /*68b0*/  ISETP.NE.AND P2, PT, R5.reuse, RZ, PT ;  /* 0x000000ff0500720c */ /* 0x040fe20003f45270 */
[----:B------:R-:W-:Y:S01]  /*68c0*/  IMAD.MOV.U32 R10, RZ, RZ, 0x1 ;  /* 0x00000001ff0a7424 */ /* 0x000fe200078e00ff */
[----:B------:R-:W-:Y:S01]  /*68d0*/  ISETP.NE.OR P0, PT, R5, RZ, !P0 ;  /* 0x000000ff0500720c */ /* 0x000fe20004705670 */
[----:B------:R-:W-:Y:S01]  /*68e0*/  IMAD.MOV.U32 R3, RZ, RZ, 0x1 ;  /* 0x00000001ff037424 */ /* 0x000fe200078e00ff */
[----:B------:R-:W-:Y:S01]  /*68f0*/  LOP3.LUT R9, R23, 0x2, RZ, 0xfc, !PT ;  /* 0x0000000217097812 */ /* 0x000fe200078efcff */
[----:B------:R-:W-:Y:S01]  /*6900*/  IMAD.MOV.U32 R8, RZ, RZ, RZ ;  /* 0x000000ffff087224 */ /* 0x000fe200078e00ff */
[----:B------:R-:W-:Y:S01]  /*6910*/  ULDC UR4, c[0x0][0x600] ;  /* 0x0001800000047ab9 */ /* 0x000fe20000000800 */
[----:B------:R-:W-:Y:S01]  /*6920*/  UMOV UR7, 0x1 ;  /* 0x0000000100077882 */ /* 0x000fe20000000000 */
[----:B------:R-:W-:-:S02]  /*6930*/  UIADD3 UR23, UR40, 0x1, URZ ;  /* 0x0000000128177890 */ /* 0x000fc4000fffe03f */
[----:B------:R-:W-:Y:S02]  /*6940*/  UIADD3 UR18, UR4, -0x1, URZ ;  /* 0xffffffff04127890 */ /* 0x000fe4000fffe03f */
[----:B------:R-:W-:Y:S02]  /*6950*/  USHF.L.U32 UR20, UR7, UR5, URZ ;  /* 0x0000000507147299 */ /* 0x000fe4000800063f */
[----:B------:R-:W-:Y:S01]  /*6960*/  ULOP3.LUT UR19, URZ, UR6, URZ, 0x33, !UPT ;  /* 0x000000063f137292 */ /* 0x000fe2000f8e333f */
[----:B------:R-:W-:-:S11]  /*6970*/  ULDC.64 UR24, c[0x0][0x198] ;  /* 0x0000660000187ab9 */ /* 0x000fd60000000a00 */
.L_x_176:
[----:B------:R-:W-:-:S03]  /*6980*/  UMOV UR4, 0xffffffff ;  /* 0xffffffff00047882 */ /* 0x000fc60000000000 */
[----:B------:R-:W-:Y:S05]  /*6990*/  BRA.DIV UR4, `(.L_x_165) ;  /* 0x0000001204a87947 */ /* 0x000fea000b800000 */
[----:B------:R-:W-:-:S13]  /*69a0*/  ELECT P6, URZ, PT ;  /* 0x00000000003f782f */ /* 0x000fda00038c0000 */
.L_x_194:
[----:B------:R-:W-:Y:S04]  /*69b0*/  BSSY B1, `(.L_x_166) ;  /* 0x000003f000017945 */ /* 0x000fe80003800000 */
[----:B------:R-:W-:Y:S05]  /*69c0*/  @!P6 BRA `(.L_x_167) ;  /* 0x0000000000f4e947 */ /* 0x000fea0003800000 */
[----:B------:R-:W0:Y:S02]  /*69d0*/  LDC R4, c[0x0][0x28c] ;  /* 0x0000a300ff047b82 */ /* 0x000e240000000800 */
[----:B0-----:R-:W-:-:S13]  /*69e0*/  ISETP.GE.AND P1, PT, R4, 0x1, PT ;  /* 0x000000010400780c */ /* 0x001fda0003f26270 */
[----:B------:R-:W-:Y:S05]  /*69f0*/  @!P1 BRA `(.L_x_167) ;  /* 0x0000000000e89947 */ /* 0x000fea0003800000 */
[----:B------:R-:W-:Y:S02]  /*6a00*/  IMAD.SHL.U32 R18, R18, 0x80, RZ ;  /* 0x0000008012127824 */ /* 0x000fe400078e00ff */
[----:B------:R-:W-:Y:S02]  /*6a10*/  IMAD.SHL.U32 R22, R22, 0x40, RZ ;  /* 0x0000004016167824 */ /* 0x000fe400078e00ff */
[----:B------:R-:W-:Y:S02]  /*6a20*/  IMAD.MOV.U32 R13, RZ, RZ, RZ ;  /* 0x000000ffff0d7224 */ /* 0x000fe400078e00ff */
[----:B------:R-:W-:Y:S02]  /*6a30*/  IMAD.U32 R14, RZ, RZ, UR23 ;  /* 0x00000017ff0e7e24 */ /* 0x000fe4000f8e00ff */
[----:B------:R-:W-:Y:S02]  /*6a40*/  IMAD.MOV.U32 R4, RZ, RZ, R3 ;  /* 0x000000ffff047224 */ /* 0x000fe400078e0003 */
[----:B------:R-:W-:-:S02]  /*6a50*/  IMAD.MOV.U32 R5, RZ, RZ, R8 ;  /* 0x000000ffff057224 */ /* 0x000fc400078e0008 */
[----:B------:R-:W-:-:S07]  /*6a60*/  VIADD R15, R18, 0x40 ;  /* 0x00000040120f7836 */ /* 0x000fce0000000000 */
.L_x_171:
[----:B------:R-:W0:Y:S01]  /*6a70*/  S2R R7, SR_CgaCtaId ;  /* 0x0000000000077919 */ /* 0x000e220000008800 */
[----:B------:R-:W-:-:S04]  /*6a80*/  MOV R6, 0x400 ;  /* 0x0000040000067802 */ /* 0x000fc80000000f00 */
[----:B0-----:R-:W-:Y:S02]  /*6a90*/  LEA R12, R7, R6, 0x18 ;  /* 0x00000006070c7211 */ /* 0x001fe400078ec0ff */
[----:B------:R-:W-:Y:S01]  /*6aa0*/  SHF.L.U32 R6, R4, 0x1f, RZ ;  /* 0x0000001f04067819 */ /* 0x000fe200000006ff */
[----:B------:R-:W0:Y:S02]  /*6ab0*/  @!P2 LDC R7, c[0x0][0x500] ;  /* 0x00014000ff07ab82 */ /* 0x000e240000000800 */
[----:B------:R-:W-:-:S04]  /*6ac0*/  IMAD R11, R5, 0x8, R12 ;  /* 0x00000008050b7824 */ /* 0x000fc800078e020c */
[----:B------:R-:W1:Y:S02]  /*6ad0*/  SYNCS.PHASECHK.TRANS64.TRYWAIT P1, [R11+URZ+0x48], R6 ;  /* 0x000048060b0075a7 */ /* 0x000e64000802017f */
[----:B-1----:R-:W-:Y:S05]  /*6ae0*/  @!P1 BRA `(.L_x_168) ;  /* 0x0000001000749947 */ /* 0x002fea0003800000 */
.L_x_195:
[----:B-1----:R-:W-:Y:S01]  /*6af0*/  PRMT R6, R9, 0x9910, RZ ;  /* 0x0000991009067816 */ /* 0x002fe200000000ff */
[----:B0-----:R0:W-:Y:S03]  /*6b00*/  @!P2 SYNCS.ARRIVE.TRANS64 RZ, [R11+URZ], R7 ;  /* 0x000000070bffa9a7 */ /* 0x0011e6000800003f */
[----:B------:R-:W-:-:S13]  /*6b10*/  ISETP.NE.AND P1, PT, R6, 0x2, PT ;  /* 0x000000020600780c */ /* 0x000fda0003f25270 */
[----:B0-----:R-:W-:Y:S05]  /*6b20*/  @P1 BRA `(.L_x_169) ;  /* 0x0000000000041947 */ /* 0x001fea0003800000 */
[----:B------:R-:W-:Y:S01]  /*6b30*/  BPT.TRAP 0x1 ;  /* 0x000000040000795c */ /* 0x000fe20000300000 */
.L_x_169:
[----:B------:R-:W-:Y:S05]  /*6b40*/  @P0 BRA `(.L_x_170) ;  /* 0x0000000000040947 */ /* 0x000fea0003800000 */
[----:B------:R-:W-:Y:S01]  /*6b50*/  BPT.TRAP 0x1 ;  /* 0x000000040000795c */ /* 0x000fe20000300000 */
.L_x_170:
[--C-:B------:R-:W-:Y:S01]  /*6b60*/  IMAD R6, R5, 0x2000, R12.reuse ;  /* 0x0000200005067824 */ /* 0x100fe200078e020c */
[----:B------:R-:W-:Y:S01]  /*6b70*/  R2UR UR9, R11 ;  /* 0x000000000b0972ca */ /* 0x000fe200000e0000 */
[----:B------:R-:W-:Y:S01]  /*6b80*/  IMAD R12, R5, 0x4000, R12 ;  /* 0x00004000050c7824 */ /* 0x000fe200078e020c */
[----:B------:R-:W-:Y:S01]  /*6b90*/  R2UR UR10, R22 ;  /* 0x00000000160a72ca */ /* 0x000fe200000e0000 */
[----:B------:R-:W-:Y:S01]  /*6ba0*/  UIADD3 UR4, UP0, UR24, 0xf0, URZ ;  /* 0x000000f018047890 */ /* 0x000fe2000ff1e03f */
[----:B------:R-:W-:Y:S01]  /*6bb0*/  R2UR UR5, R6 ;  /* 0x00000000060572ca */ /* 0x000fe200000e0000 */
[----:B------:R-:W-:Y:S01]  /*6bc0*/  VIADD R14, R14, 0xffffffff ;  /* 0xffffffff0e0e7836 */ /* 0x000fe20000000000 */
[----:B------:R-:W-:Y:S01]  /*6bd0*/  R2UR UR8, R12 ;  /* 0x000000000c0872ca */ /* 0x000fe200000e0000 */
[----:B------:R-:W-:Y:S01]  /*6be0*/  UIADD3 UR6, UP1, UR24, 0x1f0, URZ ;  /* 0x000001f018067890 */ /* 0x000fe2000ff3e03f */
[----:B------:R-:W-:Y:S01]  /*6bf0*/  R2UR UR11, R13 ;  /* 0x000000000d0b72ca */ /* 0x000fe200000e0000 */
[----:B------:R-:W-:Y:S01]  /*6c00*/  VIADD R5, R5, 0x1 ;  /* 0x0000000105057836 */ /* 0x000fe20000000000 */
[----:B------:R-:W-:Y:S01]  /*6c10*/  R2UR UR12, R19 ;  /* 0x00000000130c72ca */ /* 0x000fe200000e0000 */
[----:B------:R-:W-:Y:S01]  /*6c20*/  UIADD3.X UR7, URZ, UR25, URZ, UP1, !UPT ;  /* 0x000000193f077290 */ /* 0x000fe20008ffe43f */
[----:B------:R-:W-:Y:S01]  /*6c30*/  R2UR UR21, R18 ;  /* 0x00000000121572ca */ /* 0x000fe200000e0000 */
[----:B------:R-:W-:Y:S01]  /*6c40*/  UMOV UR14, 0x0 ;  /* 0x00000000000e7882 */ /* 0x000fe20000000000 */
[----:B------:R-:W-:Y:S01]  /*6c50*/  R2UR UR22, R15 ;  /* 0x000000000f1672ca */ /* 0x000fe200000e0000 */
[----:B------:R-:W-:Y:S01]  /*6c60*/  UMOV UR15, 0x10000000 ;  /* 0x10000000000f7882 */ /* 0x000fe20000000000 */
[----:B------:R-:W-:Y:S01]  /*6c70*/  ISETP.GT.AND P3, PT, R14, 0x1, PT ;  /* 0x000000010e00780c */ /* 0x000fe20003f64270 */
[----:B------:R-:W-:Y:S01]  /*6c80*/  UIADD3 UR13, UR5, 0x180, URZ ;  /* 0x00000180050d7890 */ /* 0x000fe2000fffe03f */
[----:B------:R-:W-:Y:S01]  /*6c90*/  ISETP.NE.AND P1, PT, R5, 0x9, PT ;  /* 0x000000090500780c */ /* 0x000fe20003f25270 */
[----:B------:R-:W-:Y:S01]  /*6ca0*/  UIADD3.X UR5, URZ, UR25, URZ, UP0, !UPT ;  /* 0x000000193f057290 */ /* 0x000fe200087fe43f */
[----:B------:R-:W-:Y:S01]  /*6cb0*/  VIADD R13, R13, 0x40 ;  /* 0x000000400d0d7836 */ /* 0x000fe20000000000 */
[----:B------:R-:W-:Y:S01]  /*6cc0*/  UIADD3 UR16, UR8, 0x12180, URZ ;  /* 0x0001218008107890 */ /* 0x000fe2000fffe03f */
[----:B------:R-:W-:Y:S01]  /*6cd0*/  SEL R7, RZ, 0x1, P1 ;  /* 0x00000001ff077807 */ /* 0x000fe20000800000 */
[----:B------:R-:W-:Y:S01]  /*6ce0*/  UIADD3 UR17, UR8, 0x14180, URZ ;  /* 0x0001418008117890 */ /* 0x000fe2000fffe03f */
[----:B------:R-:W-:-:S02]  /*6cf0*/  SEL R5, R5, RZ, P1 ;  /* 0x000000ff05057207 */ /* 0x000fc40000800000 */
[----:B------:R-:W-:Y:S01]  /*6d00*/  UMOV UR8, UR13 ;  /* 0x0000000d00087c82 */ /* 0x000fe20008000000 */
[----:B------:R-:W-:Y:S01]  /*6d10*/  LOP3.LUT R4, R4, R7, RZ, 0x3c, !PT ;  /* 0x0000000704047212 */ /* 0x000fe200078e3cff */
[----:B------:R0:W-:Y:S02]  /*6d20*/  UTMALDG.3D [UR8], [UR4], desc[UR14] ;  /* 0x00000e08040075b4 */ /* 0x0001e40008011000 */
[----:B0-----:R-:W-:Y:S01]  /*6d30*/  UMOV UR8, UR16 ;  /* 0x0000001000087c82 */ /* 0x001fe20008000000 */
[----:B------:R-:W-:Y:S02]  /*6d40*/  UMOV UR10, UR21 ;  /* 0x00000015000a7c82 */ /* 0x000fe40008000000 */
[----:B------:R0:W-:Y:S02]  /*6d50*/  UTMALDG.3D [UR8], [UR6], desc[UR14] ;  /* 0x00000e08060075b4 */ /* 0x0001e40008011000 */
[----:B0-----:R-:W-:Y:S01]  /*6d60*/  UMOV UR8, UR17 ;  /* 0x0000001100087c82 */ /* 0x001fe20008000000 */
[----:B------:R-:W-:-:S02]  /*6d70*/  UMOV UR10, UR22 ;  /* 0x00000016000a7c82 */ /* 0x000fc40008000000 */
[----:B------:R0:W-:Y:S02]  /*6d80*/  UTMALDG.3D [UR8], [UR6], desc[UR14] ;  /* 0x00000e08060075b4 */ /* 0x0001e40008011000 */
[----:B0-----:R-:W-:Y:S05]  /*6d90*/  @P3 BRA `(.L_x_171) ;  /* 0xfffffffc00343947 */ /* 0x001fea000383ffff */
.L_x_167:
[----:B------:R-:W-:Y:S05]  /*6da0*/  BSYNC B1 ;  /* 0x0000000000017941 */ /* 0x000fea0003800000 */
.L_x_166:
[----:B------:R-:W2:Y:S01]  /*6db0*/  LDL.64 R20, [R1] ;  /* 0x0000000001147983 */ /* 0x000ea20000100a00 */
[----:B------:R-:W-:Y:S01]  /*6dc0*/  LOP3.LUT P4, RZ, R10, 0xff, RZ, 0xc0, !PT ;  /* 0x000000ff0aff7812 */ /* 0x000fe2000788c0ff */
[----:B------:R-:W-:Y:S01]  /*6dd0*/  VIADD R7, R8, UR40 ;  /* 0x0000002808077c36 */ /* 0x000fe20008000000 */
[----:B------:R-:W-:Y:S01]  /*6de0*/  ULDC.64 UR4, c[0x0][0x650] ;  /* 0x0001940000047ab9 */ /* 0x000fe20000000a00 */
[----:B------:R-:W-:Y:S01]  /*6df0*/  IMAD.U32 R8, RZ, RZ, UR40 ;  /* 0x00000028ff087e24 */ /* 0x000fe2000f8e00ff */
[----:B------:R-:W-:Y:S01]  /*6e00*/  UISETP.GE.U32.AND UP0, UPT, UR40, 0x9, UPT ;  /* 0x000000092800788c */ /* 0x000fe2000bf06070 */
[----:B------:R-:W-:Y:S01]  /*6e10*/  BSSY B1, `(.L_x_172) ;  /* 0x000006b000017945 */ /* 0x000fe20003800000 */
[----:B------:R-:W-:Y:S01]  /*6e20*/  ISETP.GT.U32.AND P1, PT, R7, 0x8, PT ;  /* 0x000000080700780c */ /* 0x000fe20003f24070 */
[----:B------:R-:W-:Y:S01]  /*6e30*/  IMAD.MOV.U32 R22, RZ, RZ, -0x1 ;  /* 0xffffffffff167424 */ /* 0x000fe200078e00ff */
[----:B------:R-:W-:Y:S01]  /*6e40*/  PRMT R10, RZ, 0x7610, R10 ;  /* 0x00007610ff0a7816 */ /* 0x000fe2000000000a */
[----:B------:R-:W-:Y:S01]  /*6e50*/  IMAD.MOV.U32 R18, RZ, RZ, -0x1 ;  /* 0xffffffffff127424 */ /* 0x000fe200078e00ff */
[----:B------:R-:W-:Y:S01]  /*6e60*/  ISETP.LT.U32.AND P1, PT, R8, 0x9, P1 ;  /* 0x000000090800780c */ /* 0x000fe20000f21070 */
[----:B------:R-:W-:Y:S01]  /*6e70*/  IMAD.MOV.U32 R19, RZ, RZ, -0x1 ;  /* 0xffffffffff137424 */ /* 0x000fe200078e00ff */
[----:B------:R-:W-:Y:S01]  /*6e80*/  PLOP3.LUT P3, PT, PT, PT, UP0, 0x80, 0x0 ;  /* 0x000000000000781c */ /* 0x000fe20003f6f008 */
[----:B------:R-:W0:Y:S01]  /*6e90*/  @P4 S2R R5, SR_CgaCtaId ;  /* 0x0000000000054919 */ /* 0x000e220000008800 */
[----:B------:R-:W-:-:S04]  /*6ea0*/  @P4 MOV R4, 0x400 ;  /* 0x0000040000044802 */ /* 0x000fc80000000f00 */
[----:B0-----:R-:W-:Y:S01]  /*6eb0*/  @P4 LEA R6, R5, R4, 0x18 ;  /* 0x0000000405064211 */ /* 0x001fe200078ec0ff */
[----:B------:R-:W-:Y:S01]  /*6ec0*/  IMAD.WIDE.U32 R4, R7, 0x38e38e39, RZ ;  /* 0x38e38e3907047825 */ /* 0x000fe200078e00ff */
[----:B------:R-:W-:Y:S02]  /*6ed0*/  SEL R4, RZ, 0x1, !P1 ;  /* 0x00000001ff047807 */ /* 0x000fe40004800000 */
[----:B------:R0:W-:Y:S02]  /*6ee0*/  @P4 SYNCS.ARRIVE.TRANS64.A1T0 RZ, [R6+URZ+0xc8], RZ ;  /* 0x0000c8ff06ff49a7 */ /* 0x0001e4000810003f */
[----:B------:R-:W-:Y:S02]  /*6ef0*/  LOP3.LUT R3, R3, R4, RZ, 0x3c, !PT ;  /* 0x0000000403037212 */ /* 0x000fe400078e3cff */
[----:B------:R-:W-:Y:S02]  /*6f00*/  PRMT R4, RZ, 0x7610, R4 ;  /* 0x00007610ff047816 */ /* 0x000fe40000000004 */
[----:B0-----:R-:W-:-:S04]  /*6f10*/  SHF.R.U32.HI R6, RZ, 0x1, R5 ;  /* 0x00000001ff067819 */ /* 0x001fc80000011605 */
[----:B------:R-:W-:Y:S01]  /*6f20*/  @P3 LOP3.LUT R3, R3, 0x1, R6, 0x78, !PT ;  /* 0x0000000103033812 */ /* 0x000fe200078e7806 */
[----:B------:R-:W-:Y:S01]  /*6f30*/  IMAD R8, R6, -0x9, R7 ;  /* 0xfffffff706087824 */ /* 0x000fe200078e0207 */
[----:B--2---:R-:W-:-:S04]  /*6f40*/  IADD3 R16, P4, R16, R20, RZ ;  /* 0x0000001410107210 */ /* 0x004fc80007f9e0ff */
[----:B------:R-:W-:Y:S01]  /*6f50*/  ISETP.GE.U32.AND P1, PT, R16, UR4, PT ;  /* 0x0000000410007c0c */ /* 0x000fe2000bf26070 */
[----:B------:R-:W-:-:S05]  /*6f60*/  IMAD.X R17, R17, 0x1, R0, P4 ;  /* 0x0000000111117824 */ /* 0x000fca00020e0600 */
[----:B------:R-:W-:-:S13]  /*6f70*/  ISETP.GE.U32.AND.EX P1, PT, R17, UR5, PT, P1 ;  /* 0x0000000511007c0c */ /* 0x000fda000bf26110 */
[----:B------:R-:W-:Y:S05]  /*6f80*/  @P1 BRA `(.L_x_173) ;  /* 0x00000004004c1947 */ /* 0x000fea0003800000 */
[----:B------:R-:W0:Y:S01]  /*6f90*/  S2R R12, SR_CTAID.X ;  /* 0x00000000000c7919 */ /* 0x000e220000002500 */
[----:B------:R-:W-:Y:S01]  /*6fa0*/  ULDC.64 UR4, c[0x0][0x628] ;  /* 0x00018a0000047ab9 */ /* 0x000fe20000000a00 */
[----:B------:R-:W1:Y:S01]  /*6fb0*/  LDC R13, c[0x0][0x144] ;  /* 0x00005100ff0d7b82 */ /* 0x000e620000000800 */
[----:B------:R-:W-:Y:S01]  /*6fc0*/  ISETP.NE.U32.AND P1, PT, RZ, UR4, PT ;  /* 0x00000004ff007c0c */ /* 0x000fe2000bf25070 */
[----:B------:R-:W2:Y:S01]  /*6fd0*/  S2R R11, SR_CTAID.Y ;  /* 0x00000000000b7919 */ /* 0x000ea20000002600 */
[----:B------:R-:W-:Y:S01]  /*6fe0*/  ULDC UR6, c[0x0][0x150] ;  /* 0x0000540000067ab9 */ /* 0x000fe20000000800 */
[----:B------:R-:W-:Y:S01]  /*6ff0*/  ULDC UR7, c[0x0][0x630] ;  /* 0x00018c0000077ab9 */ /* 0x000fe20000000800 */
[----:B------:R-:W-:Y:S01]  /*7000*/  ISETP.NE.AND.EX P1, PT, RZ, UR5, PT, P1 ;  /* 0x00000005ff007c0c */ /* 0x000fe2000bf25310 */
[----:B------:R-:W-:Y:S01]  /*7010*/  IMAD.MOV.U32 R4, RZ, RZ, R16 ;  /* 0x000000ffff047224 */ /* 0x000fe200078e0010 */
[----:B0-----:R-:W-:-:S05]  /*7020*/  I2FP.F32.U32 R5, R12 ;  /* 0x0000000c00057245 */ /* 0x001fca0000201000 */
[----:B------:R-:W-:Y:S01]  /*7030*/  FMUL R14, R5, UR6 ;  /* 0x00000006050e7c20 */ /* 0x000fe20008400000 */
[----:B------:R-:W-:-:S05]  /*7040*/  IMAD.MOV.U32 R5, RZ, RZ, R17 ;  /* 0x000000ffff057224 */ /* 0x000fca00078e0011 */
[----:B--2---:R-:W-:Y:S05]  /*7050*/  @!P1 BRA `(.L_x_174) ;  /* 0x0000000000289947 */ /* 0x004fea0003800000 */
[----:B------:R-:W-:Y:S02]  /*7060*/  ULDC UR6, c[0x0][0x634] ;  /* 0x00018d0000067ab9 */ /* 0x000fe40000000800 */
[----:B------:R-:W-:-:S05]  /*7070*/  IADD3 R5, P1, R16, UR6, RZ ;  /* 0x0000000610057c10 */ /* 0x000fca000ff3e0ff */
[----:B------:R-:W-:-:S04]  /*7080*/  IMAD.X R15, RZ, RZ, R17, P1 ;  /* 0x000000ffff0f7224 */ /* 0x000fc800008e0611 */
[----:B------:R-:W-:-:S04]  /*7090*/  IMAD.WIDE.U32 R6, R15, UR4, RZ ;  /* 0x000000040f067c25 */ /* 0x000fc8000f8e00ff */
[----:B------:R-:W-:-:S04]  /*70a0*/  IMAD.WIDE.U32 R6, P1, R5, UR5, R6 ;  /* 0x0000000505067c25 */ /* 0x000fc8000f820006 */
[----:B------:R-:W-:-:S04]  /*70b0*/  IMAD.WIDE.U32 R4, R5, UR4, RZ ;  /* 0x0000000405047c25 */ /* 0x000fc8000f8e00ff */
[----:B------:R-:W-:Y:S01]  /*70c0*/  IMAD.MOV.U32 R4, RZ, RZ, R7 ;  /* 0x000000ffff047224 */ /* 0x000fe200078e0007 */
[----:B------:R-:W-:Y:S01]  /*70d0*/  IADD3 RZ, P3, R5, R6, RZ ;  /* 0x0000000605ff7210 */ /* 0x000fe20007f7e0ff */
[----:B------:R-:W-:-:S04]  /*70e0*/  IMAD.X R5, RZ, RZ, RZ, P1 ;  /* 0x000000ffff057224 */ /* 0x000fc800008e06ff */
[----:B------:R-:W-:-:S08]  /*70f0*/  IMAD.WIDE.U32.X R4, R15, UR5, R4, P3 ;  /* 0x000000050f047c25 */ /* 0x000fd000098e0404 */
.L_x_174:
[--C-:B------:R-:W-:Y:S01]  /*7100*/  SHF.R.U64 R19, R4, UR7, R5.reuse ;  /* 0x0000000704137c19 */ /* 0x100fe20008001205 */
[----:B------:R-:W0:Y:S01]  /*7110*/  F2I.U32.TRUNC.NTZ R14, R14 ;  /* 0x0000000e000e7305 */ /* 0x000e22000020f000 */
[----:B------:R-:W-:Y:S01]  /*7120*/  SHF.R.U32.HI R4, RZ, UR7, R5 ;  /* 0x00000007ff047c19 */ /* 0x000fe20008011605 */
[----:B------:R-:W-:Y:S01]  /*7130*/  ULDC.64 UR4, c[0x0][0x620] ;  /* 0x0001880000047ab9 */ /* 0x000fe20000000a00 */
[----:B------:R-:W-:Y:S01]  /*7140*/  IADD3 R7, P1, RZ, -R19, RZ ;  /* 0x80000013ff077210 */ /* 0x000fe20007f3e0ff */
[----:B------:R-:W-:Y:S01]  /*7150*/  ULDC.64 UR6, c[0x0][0x640] ;  /* 0x0001900000067ab9 */ /* 0x000fe20000000a00 */
[----:B------:R-:W2:Y:S03]  /*7160*/  LDC R18, c[0x0][0x148] ;  /* 0x00005200ff127b82 */ /* 0x000ea60000000800 */
[----:B------:R-:W-:Y:S01]  /*7170*/  IMAD.X R4, RZ, RZ, ~R4, P1 ;  /* 0x000000ffff047224 */ /* 0x000fe200008e0e04 */
[----:B------:R-:W-:-:S03]  /*7180*/  ISETP.NE.U32.AND P1, PT, RZ, UR6, PT ;  /* 0x00000006ff007c0c */ /* 0x000fc6000bf25070 */
[----:B------:R-:W-:Y:S01]  /*7190*/  IMAD R6, R4, UR4, RZ ;  /* 0x0000000404067c24 */ /* 0x000fe2000f8e02ff */
[----:B------:R-:W-:Y:S01]  /*71a0*/  ISETP.NE.AND.EX P1, PT, RZ, UR7, PT, P1 ;  /* 0x00000007ff007c0c */ /* 0x000fe2000bf25310 */
[----:B------:R-:W-:Y:S01]  /*71b0*/  IMAD.WIDE.U32 R4, R7, UR4, R16 ;  /* 0x0000000407047c25 */ /* 0x000fe2000f8e0010 */
[----:B------:R-:W-:-:S03]  /*71c0*/  ULDC UR4, c[0x0][0x618] ;  /* 0x0001860000047ab9 */ /* 0x000fc60000000800 */
[----:B------:R-:W-:Y:S01]  /*71d0*/  IMAD R7, R7, UR5, R6 ;  /* 0x0000000507077c24 */ /* 0x000fe2000f8e0206 */
[----:B------:R-:W-:Y:S01]  /*71e0*/  ULDC UR5, c[0x0][0x154] ;  /* 0x0000550000057ab9 */ /* 0x000fe20000000800 */
[----:B0-----:R-:W-:Y:S02]  /*71f0*/  IMAD.MOV R6, RZ, RZ, -R14 ;  /* 0x000000ffff067224 */ /* 0x001fe400078e0a0e */
[----:B------:R-:W-:Y:S02]  /*7200*/  IMAD.IADD R5, R5, 0x1, R7 ;  /* 0x0000000105057824 */ /* 0x000fe400078e0207 */
[----:B-1----:R-:W-:Y:S01]  /*7210*/  IMAD R12, R13, R6, R12 ;  /* 0x000000060d0c7224 */ /* 0x002fe200078e020c */
[----:B------:R-:W-:Y:S02]  /*7220*/  I2FP.F32.U32 R6, R11 ;  /* 0x0000000b00067245 */ /* 0x000fe40000201000 */
[--C-:B------:R-:W-:Y:S02]  /*7230*/  SHF.R.U64 R13, R4, UR4, R5.reuse ;  /* 0x00000004040d7c19 */ /* 0x100fe40008001205 */
[----:B------:R-:W-:Y:S01]  /*7240*/  SHF.R.U32.HI R4, RZ, UR4, R5 ;  /* 0x00000004ff047c19 */ /* 0x000fe20008011605 */
[----:B------:R-:W-:Y:S01]  /*7250*/  FMUL R6, R6, UR5 ;  /* 0x0000000506067c20 */ /* 0x000fe20008400000 */
[----:B------:R-:W-:-:S02]  /*7260*/  ULDC UR4, c[0x0][0x608] ;  /* 0x0001820000047ab9 */ /* 0x000fc40000000800 */
[--C-:B------:R-:W-:Y:S01]  /*7270*/  SHF.R.U64 R15, R13, UR4, R4.reuse ;  /* 0x000000040d0f7c19 */ /* 0x100fe20008001204 */
[----:B------:R0:W1:Y:S01]  /*7280*/  F2I.U32.TRUNC.NTZ R20, R6 ;  /* 0x0000000600147305 */ /* 0x000062000020f000 */
[----:B------:R-:W-:Y:S01]  /*7290*/  SHF.R.U32.HI R4, RZ, UR4, R4 ;  /* 0x00000004ff047c19 */ /* 0x000fe20008011604 */
[----:B------:R-:W-:-:S03]  /*72a0*/  ULDC UR4, c[0x0][0x658] ;  /* 0x0001960000047ab9 */ /* 0x000fc60000000800 */
[--C-:B------:R-:W-:Y:S02]  /*72b0*/  SHF.R.U64 R14, R15, UR4, R4.reuse ;  /* 0x000000040f0e7c19 */ /* 0x100fe40008001204 */
[----:B------:R-:W-:-:S03]  /*72c0*/  SHF.R.U32.HI R21, RZ, UR4, R4 ;  /* 0x00000004ff157c19 */ /* 0x000fc60008011604 */
[----:B------:R-:W-:Y:S02]  /*72d0*/  IMAD.MOV.U32 R4, RZ, RZ, R14 ;  /* 0x000000ffff047224 */ /* 0x000fe400078e000e */
[----:B------:R-:W-:Y:S01]  /*72e0*/  IMAD.MOV.U32 R5, RZ, RZ, R21 ;  /* 0x000000ffff057224 */ /* 0x000fe200078e0015 */
[----:B0-----:R-:W-:Y:S06]  /*72f0*/  @!P1 BRA `(.L_x_175) ;  /* 0x0000000000289947 */ /* 0x001fec0003800000 */
        /* <DEDUP_REMOVED lines=10> */
.L_x_175:
[----:B------:R-:W-:Y:S01]  /*73a0*/  ISETP.NE.AND P1, PT, R2, 0x1, PT ;  /* 0x000000010200780c */ /* 0x000fe20003f25270 */
[----:B------:R-:W-:Y:S01]  /*73b0*/  ULDC UR4, c[0x0][0x648] ;  /* 0x0001920000047ab9 */ /* 0x000fe20000000800 */
[----:B------:R-:W-:Y:S01]  /*73c0*/  LOP3.LUT R15, R15, UR19, RZ, 0xc0, !PT ;  /* 0x000000130f0f7c12 */ /* 0x000fe2000f8ec0ff */
[----:B-1----:R-:W-:Y:S01]  /*73d0*/  IMAD.MOV R20, RZ, RZ, -R20 ;  /* 0x000000ffff147224 */ /* 0x002fe200078e0a14 */
[----:B------:R-:W-:Y:S01]  /*73e0*/  SHF.R.U64 R4, R4, UR4, R5 ;  /* 0x0000000404047c19 */ /* 0x000fe20008001205 */
[----:B------:R-:W-:Y:S01]  /*73f0*/  ULDC UR4, c[0x0][0x638] ;  /* 0x00018e0000047ab9 */ /* 0x000fe20000000800 */
[----:B------:R-:W-:Y:S01]  /*7400*/  LOP3.LUT R13, R13, UR18, RZ, 0xc0, !PT ;  /* 0x000000120d0d7c12 */ /* 0x000fe2000f8ec0ff */
[----:B------:R-:W-:Y:S02]  /*7410*/  ULDC UR5, c[0x0][0x610] ;  /* 0x0001840000057ab9 */ /* 0x000fe40000000800 */
[----:B------:R-:W-:Y:S02]  /*7420*/  IMAD.MOV R5, RZ, RZ, -R4 ;  /* 0x000000ffff057224 */ /* 0x000fe400078e0a04 */
[----:B------:R-:W-:-:S02]  /*7430*/  IMAD R15, R4, UR20, R15 ;  /* 0x00000014040f7c24 */ /* 0x000fc4000f8e020f */
[----:B--2---:R-:W-:Y:S02]  /*7440*/  @P1 IMAD R12, R18, R20, R11 ;  /* 0x00000014120c1224 */ /* 0x004fe400078e020b */
[----:B------:R-:W-:Y:S01]  /*7450*/  IMAD R14, R5, UR4, R14 ;  /* 0x00000004050e7c24 */ /* 0x000fe2000f8e020e */
[----:B------:R-:W-:Y:S01]  /*7460*/  ULDC UR4, c[0x0][0x600] ;  /* 0x0001800000047ab9 */ /* 0x000fe20000000800 */
[----:B------:R-:W-:Y:S02]  /*7470*/  IMAD R12, R15, UR5, R12 ;  /* 0x000000050f0c7c24 */ /* 0x000fe4000f8e020c */
[----:B------:R-:W-:Y:S02]  /*7480*/  IMAD R5, R14, UR4, R13 ;  /* 0x000000040e057c24 */ /* 0x000fe4000f8e020d */
[----:B------:R-:W-:-:S03]  /*7490*/  IMAD.MOV.U32 R4, RZ, RZ, 0x1 ;  /* 0x00000001ff047424 */ /* 0x000fc600078e00ff */
[----:B------:R-:W-:Y:S02]  /*74a0*/  SEL R18, R5, R12, !P1 ;  /* 0x0000000c05127207 */ /* 0x000fe40004800000 */
[----:B------:R-:W-:-:S07]  /*74b0*/  SEL R22, R12, R5, !P1 ;  /* 0x000000050c167207 */ /* 0x000fce0004800000 */
.L_x_173:
[----:B------:R-:W-:Y:S05]  /*74c0*/  BSYNC B1 ;  /* 0x0000000000017941 */ /* 0x000fea0003800000 */
.L_x_172:
[----:B------:R-:W-:-:S13]  /*74d0*/  LOP3.LUT P1, RZ, R4, 0xff, RZ, 0xc0, !PT ;  /* 0x000000ff04ff7812 */ /* 0x000fda000782c0ff */
[----:B------:R-:W-:Y:S05]  /*74e0*/  @P1 BRA `(.L_x_176) ;  /* 0xfffffff400241947 */ /* 0x000fea000383ffff */
[----:B------:R-:W-:Y:S05]  /*74f0*/  BSYNC B0 ;  /* 0x0000000000007941 */ /* 0x000fea0003800000 */
.L_x_164:
[----:B------:R-:W-:-:S03]  /*7500*/  UMOV UR4, 0xffffffff ;  /* 0xffffffff00047882 */ /* 0x000fc60000000000 */
[----:B------:R-:W-:Y:S05]  /*7510*/  BRA.DIV UR4, `(.L_x_177) ;  /* 0x0000000604fc7947 */ /* 0x000fea000b800000 */
[----:B------:R-:W-:-:S13]  /*7520*/  ELECT P6, URZ, PT ;  /* 0x00000000003f782f */ /* 0x000fda00038c0000 */
.L_x_198:
[----:B------:R-:W-:Y:S04]  /*7530*/  BSSY B0, `(.L_x_178) ;  /* 0x0000058000007945 */ /* 0x000fe80003800000 */
[----:B------:R-:W-:Y:S05]  /*7540*/  @!P6 BRA `(.L_x_179) ;  /* 0x000000040058e947 */ /* 0x000fea0003800000 */
[----:B------:R-:W-:-:S04]  /*7550*/  LOP3.LUT R23, R23, 0x2, RZ, 0xfc, !PT ;  /* 0x0000000217177812 */ /* 0x000fc800078efcff */
[----:B------:R-:W-:-:S13]  /*7560*/  ISETP.NE.AND P0, PT, R23, 0x3, PT ;  /* 0x000000031700780c */ /* 0x000fda0003f05270 */
[----:B------:R-:W-:Y:S05]  /*7570*/  @!P0 BRA `(.L_x_180) ;  /* 0x0000000000048947 */ /* 0x000fea0003800000 */
[----:B------:R-:W-:Y:S01]  /*7580*/  BPT.TRAP 0x1 ;  /* 0x000000040000795c */ /* 0x000fe20000300000 */
.L_x_180:
[----:B------:R-:W0:Y:S01]  /*7590*/  S2R R5, SR_CgaCtaId ;  /* 0x0000000000057919 */ /* 0x000e220000008800 */
[----:B------:R-:W-:Y:S02]  /*75a0*/  MOV R0, 0x400 ;  /* 0x0000040000007802 */ /* 0x000fe40000000f00 */
[----:B------:R-:W-:Y:S02]  /*75b0*/  SHF.L.U32 R2, R3, 0x1f, RZ ;  /* 0x0000001f03027819 */ /* 0x000fe400000006ff */
[----:B0-----:R-:W-:-:S05]  /*75c0*/  LEA R5, R5, R0, 0x18 ;  /* 0x0000000005057211 */ /* 0x001fca00078ec0ff */
[----:B------:R-:W-:-:S04]  /*75d0*/  VIADD R5, R5, 0x48 ;  /* 0x0000004805057836 */ /* 0x000fc80000000000 */
[C---:B------:R-:W-:Y:S02]  /*75e0*/  IMAD R7, R8.reuse, 0x8, R5 ;  /* 0x0000000808077824 */ /* 0x040fe400078e0205 */
[----:B------:R-:W-:Y:S02]  /*75f0*/  VIADD R8, R8, 0x1 ;  /* 0x0000000108087836 */ /* 0x000fe40000000000 */
[----:B------:R-:W0:Y:S03]  /*7600*/  SYNCS.PHASECHK.TRANS64.TRYWAIT P0, [R7+URZ], R2 ;  /* 0x00000002070075a7 */ /* 0x000e26000800017f */
[----:B------:R-:W-:-:S04]  /*7610*/  ISETP.NE.AND P1, PT, R8, 0x9, PT ;  /* 0x000000090800780c */ /* 0x000fc80003f25270 */
[----:B------:R-:W-:Y:S02]  /*7620*/  SEL R0, RZ, 0x1, P1 ;  /* 0x00000001ff007807 */ /* 0x000fe40000800000 */
[----:B------:R-:W-:Y:S02]  /*7630*/  SEL R8, R8, RZ, P1 ;  /* 0x000000ff08087207 */ /* 0x000fe40000800000 */
[----:B------:R-:W-:-:S03]  /*7640*/  LOP3.LUT R9, R3, R0, RZ, 0x3c, !PT ;  /* 0x0000000003097212 */ /* 0x000fc600078e3cff */
[----:B------:R-:W-:Y:S01]  /*7650*/  IMAD R6, R8, 0x8, R5 ;  /* 0x0000000808067824 */ /* 0x000fe200078e0205 */
[----:B------:R-:W-:Y:S01]  /*7660*/  SHF.L.U32 R3, R9, 0x1f, RZ ;  /* 0x0000001f09037819 */ /* 0x000fe200000006ff */
[----:B0-----:R-:W-:Y:S06]  /*7670*/  @!P0 BRA `(.L_x_181) ;  /* 0x0000000400c48947 */ /* 0x001fec0003800000 */
.L_x_199:
[----:B------:R-:W1:Y:S01]  /*7680*/  SYNCS.PHASECHK.TRANS64.TRYWAIT P0, [R6+URZ], R3 ;  /* 0x00000003060075a7 */ /* 0x000e62000800017f */
[----:B------:R-:W-:-:S05]  /*7690*/  VIADD R0, R8, 0x1 ;  /* 0x0000000108007836 */ /* 0x000fca0000000000 */
[----:B------:R-:W-:-:S04]  /*76a0*/  ISETP.NE.AND P1, PT, R0, 0x9, PT ;  /* 0x000000090000780c */ /* 0x000fc80003f25270 */
[----:B0-----:R-:W-:Y:S02]  /*76b0*/  SEL R2, RZ, 0x1, P1 ;  /* 0x00000001ff027807 */ /* 0x001fe40000800000 */
[----:B------:R-:W-:Y:S02]  /*76c0*/  SEL R0, R0, RZ, P1 ;  /* 0x000000ff00007207 */ /* 0x000fe40000800000 */
[----:B------:R-:W-:-:S03]  /*76d0*/  LOP3.LUT R9, R9, R2, RZ, 0x3c, !PT ;  /* 0x0000000209097212 */ /* 0x000fc600078e3cff */
[----:B------:R-:W-:Y:S01]  /*76e0*/  IMAD R7, R0, 0x8, R5 ;  /* 0x0000000800077824 */ /* 0x000fe200078e0205 */
[----:B------:R-:W-:Y:S01]  /*76f0*/  SHF.L.U32 R4, R9, 0x1f, RZ ;  /* 0x0000001f09047819 */ /* 0x000fe200000006ff */
[----:B-1----:R-:W-:Y:S06]  /*7700*/  @!P0 BRA `(.L_x_182) ;  /* 0x0000000400b48947 */ /* 0x002fec0003800000 */
.L_x_200:
[----:B------:R-:W1:Y:S01]  /*7710*/  SYNCS.PHASECHK.TRANS64.TRYWAIT P0, [R7+URZ], R4 ;  /* 0x00000004070075a7 */ /* 0x000e62000800017f */
[----:B------:R-:W-:-:S05]  /*7720*/  VIADD R0, R0, 0x1 ;  /* 0x0000000100007836 */ /* 0x000fca0000000000 */
[----:B------:R-:W-:-:S04]  /*7730*/  ISETP.NE.AND P1, PT, R0, 0x9, PT ;  /* 0x000000090000780c */ /* 0x000fc80003f25270 */
[----:B------:R-:W-:Y:S02]  /*7740*/  SEL R2, RZ, 0x1, P1 ;  /* 0x00000001ff027807 */ /* 0x000fe40000800000 */
[----:B------:R-:W-:Y:S02]  /*7750*/  SEL R0, R0, RZ, P1 ;  /* 0x000000ff00007207 */ /* 0x000fe40000800000 */
[----:B------:R-:W-:-:S03]  /*7760*/  LOP3.LUT R9, R9, R2, RZ, 0x3c, !PT ;  /* 0x0000000209097212 */ /* 0x000fc600078e3cff */
[----:B0-----:R-:W-:Y:S01]  /*7770*/  IMAD R6, R0, 0x8, R5 ;  /* 0x0000000800067824 */ /* 0x001fe200078e0205 */
[----:B------:R-:W-:Y:S01]  /*7780*/  SHF.L.U32 R3, R9, 0x1f, RZ ;  /* 0x0000001f09037819 */ /* 0x000fe200000006ff */
[----:B-1----:R-:W-:Y:S06]  /*7790*/  @!P0 BRA `(.L_x_183) ;  /* 0x0000000400a48947 */ /* 0x002fec0003800000 */
.L_x_201:
        /* <DEDUP_REMOVED lines=9> */
.L_x_202:
        /* <DEDUP_REMOVED lines=9> */
.L_x_203:
        /* <DEDUP_REMOVED lines=9> */
.L_x_204:
        /* <DEDUP_REMOVED lines=9> */
.L_x_205:
[----:B------:R-:W1:Y:S01]  /*79e0*/  SYNCS.PHASECHK.TRANS64.TRYWAIT P0, [R6+URZ], R3 ;  /* 0x00000003060075a7 */ /* 0x000e62000800017f */
[----:B------:R-:W-:-:S05]  /*79f0*/  VIADD R0, R0, 0x1 ;  /* 0x0000000100007836 */ /* 0x000fca0000000000 */
[----:B------:R-:W-:-:S04]  /*7a00*/  ISETP.NE.AND P1, PT, R0, 0x9, PT ;  /* 0x000000090000780c */ /* 0x000fc80003f25270 */
[----:B------:R-:W-:Y:S02]  /*7a10*/  SEL R2, RZ, 0x1, P1 ;  /* 0x00000001ff027807 */ /* 0x000fe40000800000 */
[----:B------:R-:W-:Y:S02]  /*7a20*/  SEL R0, R0, RZ, P1 ;  /* 0x000000ff00007207 */ /* 0x000fe40000800000 */
[----:B------:R-:W-:Y:S01]  /*7a30*/  LOP3.LUT R2, R9, R2, RZ, 0x3c, !PT ;  /* 0x0000000209027212 */ /* 0x000fe200078e3cff */
[----:B-1----:R-:W-:Y:S06]  /*7a40*/  @!P0 BRA `(.L_x_188) ;  /* 0x00000004005c8947 */ /* 0x002fec0003800000 */
.L_x_206:
[----:B------:R-:W-:Y:S01]  /*7a50*/  IMAD R5, R0, 0x8, R5 ;  /* 0x0000000800057824 */ /* 0x000fe200078e0205 */
[----:B------:R-:W-:-:S07]  /*7a60*/  SHF.L.U32 R0, R2, 0x1f, RZ ;  /* 0x0000001f02007819 */ /* 0x000fce00000006ff */
.L_x_189:
[----:B--2---:R2:W3:Y:S02]  /*7a70*/  SYNCS.PHASECHK.TRANS64.TRYWAIT P0, [R5+URZ], R0 ;  /* 0x00000000050075a7 */ /* 0x0044e4000800017f */
[----:B---3--:R-:W-:Y:S05]  /*7a80*/  @!P0 NANOSLEEP.SYNCS 0x989680 ;  /* 0x009896800000895d */ /* 0x008fea0003900000 */
[----:B------:R-:W3:Y:S02]  /*7a90*/  @!P0 SYNCS.PHASECHK.TRANS64 P0, [R5+URZ], R0 ;  /* 0x00000000050085a7 */ /* 0x000ee4000800007f */
[----:B---3--:R-:W-:Y:S05]  /*7aa0*/  @!P0 BRA `(.L_x_189) ;  /* 0xfffffffc00f08947 */ /* 0x008fea000383ffff */
.L_x_179:
[----:B------:R-:W-:Y:S05]  /*7ab0*/  BSYNC B0 ;  /* 0x0000000000007941 */ /* 0x000fea0003800000 */
.L_x_178:
[----:B------:R-:W-:Y:S05]  /*7ac0*/  EXIT ;  /* 0x000000000000794d */ /* 0x000fea0003800000 */
.L_x_16:
[----:B0-----:R-:W-:-:S04]  /*7ad0*/  IMAD.U32 R3, RZ, RZ, UR43 ;  /* 0x0000002bff037e24 */ /* 0x001fc8000f8e00ff */
[----:B------:R0:W1:Y:S03]  /*7ae0*/  SYNCS.PHASECHK.TRANS64.TRYWAIT P0, [R3+URZ+-0x8], R0 ;  /* 0xfffff800030075a7 */ /* 0x000066000800017f */
[----:B-1----:R-:W-:Y:S05]  /*7af0*/  @!P0 NANOSLEEP.SYNCS 0x989680 ;  /* 0x009896800000895d */ /* 0x002fea0003900000 */
[----:B------:R-:W1:Y:S02]  /*7b00*/  @!P0 SYNCS.PHASECHK.TRANS64 P0, [R3+URZ+-0x8], R0 ;  /* 0xfffff800030085a7 */ /* 0x000e64000800007f */
[----:B-1----:R-:W-:Y:S05]  /*7b10*/  @!P0 BRA `(.L_x_16) ;  /* 0xfffffffc00ec8947 */ /* 0x002fea000383ffff */
[----:B------:R-:W-:Y:S05]  /*7b20*/  BRA `(.L_x_190) ;  /* 0xffffff9800bc7947 */ /* 0x000fea000383ffff */
.L_x_21:
[----:B-1----:R1:W2:Y:S02]  /*7b30*/  SYNCS.PHASECHK.TRANS64.TRYWAIT P1, [R3+URZ], R0 ;  /* 0x00000000030075a7 */ /* 0x0022a4000802017f */
[----:B--2---:R-:W-:Y:S05]  /*7b40*/  @!P1 NANOSLEEP.SYNCS 0x989680 ;  /* 0x009896800000995d */ /* 0x004fea0003900000 */
[----:B------:R-:W2:Y:S02]  /*7b50*/  @!P1 SYNCS.PHASECHK.TRANS64 P1, [R3+URZ], R0 ;  /* 0x00000000030095a7 */ /* 0x000ea4000802007f */
[----:B--2---:R-:W-:Y:S05]  /*7b60*/  @!P1 BRA `(.L_x_21) ;  /* 0xfffffffc00f09947 */ /* 0x004fea000383ffff */
[----:B------:R-:W-:Y:S05]  /*7b70*/  BRA `(.L_x_20) ;  /* 0xffffff9c00307947 */ /* 0x000fea000383ffff */
.L_x_26:
[----:B-1----:R-:W-:-:S04]  /*7b80*/  IMAD.U32 R4, RZ, RZ, UR4 ;  /* 0x00000004ff047e24 */ /* 0x002fc8000f8e00ff */
[----:B------:R1:W2:Y:S03]  /*7b90*/  SYNCS.PHASECHK.TRANS64.TRYWAIT P1, [R4+URZ], R3 ;  /* 0x00000003040075a7 */ /* 0x0002a6000802017f */
[----:B--2---:R-:W-:Y:S05]  /*7ba0*/  @!P1 NANOSLEEP.SYNCS 0x989680 ;  /* 0x009896800000995d */ /* 0x004fea0003900000 */
[----:B------:R-:W2:Y:S02]  /*7bb0*/  @!P1 SYNCS.PHASECHK.TRANS64 P1, [R4+URZ], R3 ;  /* 0x00000003040095a7 */ /* 0x000ea4000802007f */
[----:B--2---:R-:W-:Y:S05]  /*7bc0*/  @!P1 BRA `(.L_x_26) ;  /* 0xfffffffc00ec9947 */ /* 0x004fea000383ffff */
[----:B------:R-:W-:Y:S05]  /*7bd0*/  BRA `(.L_x_25) ;  /* 0xffffff9c00fc7947 */ /* 0x000fea000383ffff */
.L_x_32:
[----:B0-----:R-:W-:-:S04]  /*7be0*/  IMAD.U32 R3, RZ, RZ, UR43 ;  /* 0x0000002bff037e24 */ /* 0x001fc8000f8e00ff */
[----:B------:R0:W1:Y:S03]  /*7bf0*/  SYNCS.PHASECHK.TRANS64.TRYWAIT P0, [R3+URZ+0x8], R0 ;  /* 0x00000800030075a7 */ /* 0x000066000800017f */
[----:B-1----:R-:W-:Y:S05]  /*7c00*/  @!P0 NANOSLEEP.SYNCS 0x989680 ;  /* 0x009896800000895d */ /* 0x002fea0003900000 */
[----:B------:R-:W1:Y:S02]  /*7c10*/  @!P0 SYNCS.PHASECHK.TRANS64 P0, [R3+URZ+0x8], R0 ;  /* 0x00000800030085a7 */ /* 0x000e64000800007f */
[----:B-1----:R-:W-:Y:S05]  /*7c20*/  @!P0 BRA `(.L_x_32) ;  /* 0xfffffffc00ec8947 */ /* 0x002fea000383ffff */
[----:B------:R-:W-:Y:S05]  /*7c30*/  BRA `(.L_x_191) ;  /* 0xffffffa400287947 */ /* 0x000fea000383ffff */
.L_x_165:
[----:B------:R-:W-:Y:S01]  /*7c40*/  BSSY B1, `(.L_x_192) ;  /* 0x0000006000017945 */ /* 0x000fe20003800000 */
[----:B------:R-:W-:-:S07]  /*7c50*/  IMAD.MOV.U32 R15, RZ, RZ, -0x1 ;  /* 0xffffffffff0f7424 */ /* 0x000fce00078e00ff */
[----:B-----5:R-:W-:Y:S05]  /*7c60*/  WARPSYNC.COLLECTIVE R15, `(.L_x_193) ;  /* 0x000000000f0c7348 */ /* 0x020fea0003c00000 */
[----:B------:R-:W-:Y:S02]  /*7c70*/  ELECT P6, UR62, PT ;  /* 0x00000000003e782f */ /* 0x000fe400038c0000 */
[----:B------:R-:W-:Y:S01]  /*7c80*/  MOV R14, UR62 ;  /* 0x0000003e000e7c02 */ /* 0x000fe20008000f00 */
[----:B-----5:R-:W-:Y:S10]  /*7c90*/  ENDCOLLECTIVE ;  /* 0x000000000000791b */ /* 0x020ff40003800000 */
.L_x_193:
[----:B------:R-:W-:Y:S05]  /*7ca0*/  BSYNC B1 ;  /* 0x0000000000017941 */ /* 0x000fea0003800000 */
.L_x_192:
[----:B------:R-:W-:Y:S05]  /*7cb0*/  BRA `(.L_x_194) ;  /* 0xffffffec003c7947 */ /* 0x000fea000383ffff */
.L_x_168:
[----:B-1----:R1:W2:Y:S02]  /*7cc0*/  SYNCS.PHASECHK.TRANS64.TRYWAIT P1, [R11+URZ+0x48], R6 ;  /* 0x000048060b0075a7 */ /* 0x0022a4000802017f */
[----:B--2---:R-:W-:Y:S05]  /*7cd0*/  @!P1 NANOSLEEP.SYNCS 0x989680 ;  /* 0x009896800000995d */ /* 0x004fea0003900000 */
[----:B------:R-:W2:Y:S02]  /*7ce0*/  @!P1 SYNCS.PHASECHK.TRANS64 P1, [R11+URZ+0x48], R6 ;  /* 0x000048060b0095a7 */ /* 0x000ea4000802007f */
[----:B--2---:R-:W-:Y:S05]  /*7cf0*/  @!P1 BRA `(.L_x_168) ;  /* 0xfffffffc00f09947 */ /* 0x004fea000383ffff */
[----:B------:R-:W-:Y:S05]  /*7d00*/  BRA `(.L_x_195) ;  /* 0xffffffec00787947 */ /* 0x000fea000383ffff */
.L_x_177:
[----:B------:R-:W-:Y:S01]  /*7d10*/  BSSY B0, `(.L_x_196) ;  /* 0x0000006000007945 */ /* 0x000fe20003800000 */
[----:B------:R-:W-:-:S07]  /*7d20*/  IMAD.MOV.U32 R15, RZ, RZ, -0x1 ;  /* 0xffffffffff0f7424 */ /* 0x000fce00078e00ff */
[----:B-----5:R-:W-:Y:S05]  /*7d30*/  WARPSYNC.COLLECTIVE R15, `(.L_x_197) ;  /* 0x000000000f0c7348 */ /* 0x020fea0003c00000 */
[----:B------:R-:W-:Y:S02]  /*7d40*/  ELECT P6, UR62, PT ;  /* 0x00000000003e782f */ /* 0x000fe400038c0000 */
[----:B------:R-:W-:Y:S01]  /*7d50*/  MOV R14, UR62 ;  /* 0x0000003e000e7c02 */ /* 0x000fe20008000f00 */
[----:B-----5:R-:W-:Y:S10]  /*7d60*/  ENDCOLLECTIVE ;  /* 0x000000000000791b */ /* 0x020ff40003800000 */
.L_x_197:
[----:B------:R-:W-:Y:S05]  /*7d70*/  BSYNC B0 ;  /* 0x0000000000007941 */ /* 0x000fea0003800000 */
.L_x_196:
[----:B------:R-:W-:Y:S05]  /*7d80*/  BRA `(.L_x_198) ;  /* 0xfffffff400e87947 */ /* 0x000fea000383ffff */
.L_x_181:
[----:B0-----:R0:W1:Y:S02]  /*7d90*/  SYNCS.PHASECHK.TRANS64.TRYWAIT P0, [R7+URZ], R2 ;  /* 0x00000002070075a7 */ /* 0x001064000800017f */
[----:B-1----:R-:W-:Y:S05]  /*7da0*/  @!P0 NANOSLEEP.SYNCS 0x989680 ;  /* 0x009896800000895d */ /* 0x002fea0003900000 */
[----:B------:R-:W1:Y:S02]  /*7db0*/  @!P0 SYNCS.PHASECHK.TRANS64 P0, [R7+URZ], R2 ;  /* 0x00000002070085a7 */ /* 0x000e64000800007f */
[----:B-1----:R-:W-:Y:S05]  /*7dc0*/  @!P0 BRA `(.L_x_181) ;  /* 0xfffffffc00f08947 */ /* 0x002fea000383ffff */
[----:B------:R-:W-:Y:S05]  /*7dd0*/  BRA `(.L_x_199) ;  /* 0xfffffff800287947 */ /* 0x000fea000383ffff */
.L_x_182:
[----:B0-----:R0:W1:Y:S02]  /*7de0*/  SYNCS.PHASECHK.TRANS64.TRYWAIT P0, [R6+URZ], R3 ;  /* 0x00000003060075a7 */ /* 0x001064000800017f */
[----:B-1----:R-:W-:Y:S05]  /*7df0*/  @!P0 NANOSLEEP.SYNCS 0x989680 ;  /* 0x009896800000895d */ /* 0x002fea0003900000 */
[----:B------:R-:W1:Y:S02]  /*7e00*/  @!P0 SYNCS.PHASECHK.TRANS64 P0, [R6+URZ], R3 ;  /* 0x00000003060085a7 */ /* 0x000e64000800007f */
[----:B-1----:R-:W-:Y:S05]  /*7e10*/  @!P0 BRA `(.L_x_182) ;  /* 0xfffffffc00f08947 */ /* 0x002fea000383ffff */
[----:B------:R-:W-:Y:S05]  /*7e20*/  BRA `(.L_x_200) ;  /* 0xfffffff800387947 */ /* 0x000fea000383ffff */
.L_x_183:
[----:B0-----:R0:W1:Y:S02]  /*7e30*/  SYNCS.PHASECHK.TRANS64.TRYWAIT P0, [R7+URZ], R4 ;  /* 0x00000004070075a7 */ /* 0x001064000800017f */
[----:B-1----:R-:W-:Y:S05]  /*7e40*/  @!P0 NANOSLEEP.SYNCS 0x989680 ;  /* 0x009896800000895d */ /* 0x002fea0003900000 */
[----:B------:R-:W1:Y:S02]  /*7e50*/  @!P0 SYNCS.PHASECHK.TRANS64 P0, [R7+URZ], R4 ;  /* 0x00000004070085a7 */ /* 0x000e64000800007f */
[----:B-1----:R-:W-:Y:S05]  /*7e60*/  @!P0 BRA `(.L_x_183) ;  /* 0xfffffffc00f08947 */ /* 0x002fea000383ffff */
[----:B------:R-:W-:Y:S05]  /*7e70*/  BRA `(.L_x_201) ;  /* 0xfffffff800487947 */ /* 0x000fea000383ffff */
.L_x_184:
[----:B0-----:R0:W1:Y:S02]  /*7e80*/  SYNCS.PHASECHK.TRANS64.TRYWAIT P0, [R6+URZ], R3 ;  /* 0x00000003060075a7 */ /* 0x001064000800017f */
[----:B-1----:R-:W-:Y:S05]  /*7e90*/  @!P0 NANOSLEEP.SYNCS 0x989680 ;  /* 0x009896800000895d */ /* 0x002fea0003900000 */
[----:B------:R-:W1:Y:S02]  /*7ea0*/  @!P0 SYNCS.PHASECHK.TRANS64 P0, [R6+URZ], R3 ;  /* 0x00000003060085a7 */ /* 0x000e64000800007f */
[----:B-1----:R-:W-:Y:S05]  /*7eb0*/  @!P0 BRA `(.L_x_184) ;  /* 0xfffffffc00f08947 */ /* 0x002fea000383ffff */
[----:B------:R-:W-:Y:S05]  /*7ec0*/  BRA `(.L_x_202) ;  /* 0xfffffff800587947 */ /* 0x000fea000383ffff */
.L_x_185:
[----:B0-----:R0:W1:Y:S02]  /*7ed0*/  SYNCS.PHASECHK.TRANS64.TRYWAIT P0, [R7+URZ], R4 ;  /* 0x00000004070075a7 */ /* 0x001064000800017f */
[----:B-1----:R-:W-:Y:S05]  /*7ee0*/  @!P0 NANOSLEEP.SYNCS 0x989680 ;  /* 0x009896800000895d */ /* 0x002fea0003900000 */
[----:B------:R-:W1:Y:S02]  /*7ef0*/  @!P0 SYNCS.PHASECHK.TRANS64 P0, [R7+URZ], R4 ;  /* 0x00000004070085a7 */ /* 0x000e64000800007f */
[----:B-1----:R-:W-:Y:S05]  /*7f00*/  @!P0 BRA `(.L_x_185) ;  /* 0xfffffffc00f08947 */ /* 0x002fea000383ffff */
[----:B------:R-:W-:Y:S05]  /*7f10*/  BRA `(.L_x_203) ;  /* 0xfffffff800687947 */ /* 0x000fea000383ffff */
.L_x_186:
[----:B0-----:R0:W1:Y:S02]  /*7f20*/  SYNCS.PHASECHK.TRANS64.TRYWAIT P0, [R6+URZ], R3 ;  /* 0x00000003060075a7 */ /* 0x001064000800017f */
[----:B-1----:R-:W-:Y:S05]  /*7f30*/  @!P0 NANOSLEEP.SYNCS 0x989680 ;  /* 0x009896800000895d */ /* 0x002fea0003900000 */
[----:B------:R-:W1:Y:S02]  /*7f40*/  @!P0 SYNCS.PHASECHK.TRANS64 P0, [R6+URZ], R3 ;  /* 0x00000003060085a7 */ /* 0x000e64000800007f */
[----:B-1----:R-:W-:Y:S05]  /*7f50*/  @!P0 BRA `(.L_x_186) ;  /* 0xfffffffc00f08947 */ /* 0x002fea000383ffff */
[----:B------:R-:W-:Y:S05]  /*7f60*/  BRA `(.L_x_204) ;  /* 0xfffffff800787947 */ /* 0x000fea000383ffff */
.L_x_187:
[----:B0-----:R0:W1:Y:S02]  /*7f70*/  SYNCS.PHASECHK.TRANS64.TRYWAIT P0, [R7+URZ], R4 ;  /* 0x00000004070075a7 */ /* 0x001064000800017f */
[----:B-1----:R-:W-:Y:S05]  /*7f80*/  @!P0 NANOSLEEP.SYNCS 0x989680 ;  /* 0x009896800000895d */ /* 0x002fea0003900000 */
[----:B------:R-:W1:Y:S02]  /*7f90*/  @!P0 SYNCS.PHASECHK.TRANS64 P0, [R7+URZ], R4 ;  /* 0x00000004070085a7 */ /* 0x000e64000800007f */
[----:B-1----:R-:W-:Y:S05]  /*7fa0*/  @!P0 BRA `(.L_x_187) ;  /* 0xfffffffc00f08947 */ /* 0x002fea000383ffff */
[----:B------:R-:W-:Y:S05]  /*7fb0*/  BRA `(.L_x_205) ;  /* 0xfffffff800887947 */ /* 0x000fea000383ffff */
.L_x_188:
[----:B-1----:R1:W2:Y:S02]  /*7fc0*/  SYNCS.PHASECHK.TRANS64.TRYWAIT P0, [R6+URZ], R3 ;  /* 0x00000003060075a7 */ /* 0x0022a4000800017f */
[----:B--2---:R-:W-:Y:S05]  /*7fd0*/  @!P0 NANOSLEEP.SYNCS 0x989680 ;  /* 0x009896800000895d */ /* 0x004fea0003900000 */
[----:B------:R-:W2:Y:S02]  /*7fe0*/  @!P0 SYNCS.PHASECHK.TRANS64 P0, [R6+URZ], R3 ;  /* 0x00000003060085a7 */ /* 0x000ea4000800007f */
[----:B--2---:R-:W-:Y:S05]  /*7ff0*/  @!P0 BRA `(.L_x_188) ;  /* 0xfffffffc00f08947 */ /* 0x004fea000383ffff */
[----:B------:R-:W-:Y:S05]  /*8000*/  BRA `(.L_x_206) ;  /* 0xfffffff800907947 */ /* 0x000fea000383ffff */
.L_x_207:
[----:B------:R-:W-:-:S00]  /*8010*/  BRA `(.L_x_207) ;  /* 0xfffffffc00fc7947 */ /* 0x000fc0000383ffff */
[----:B------:R-:W-:-:S00]  /*8020*/  NOP ;  /* 0x0000000000007918 */ /* 0x000fc00000000000 */
        /* <DEDUP_REMOVED lines=13> */
.L_x_208:


//--------------------- .nv.global.init           --------------------------
	.section	.nv.global.init,"aw",@progbits
.nv.global.init:
	.type		$str$22,@object
	.size		$str$22,($str$23 - $str$22)
$str$22:
        /*0000*/ 	.byte	0x6b, 0x5f, 0x74, 0x69, 0x6c, 0x65, 0x5f, 0x63, 0x6f, 0x75, 0x6e, 0x74, 0x20, 0x3e, 0x3d, 0x20
        /*0010*/ 	.byte	0x31, 0x00
	.type		$str$23,@object
	.size		$str$23,(__unnamed_1 - $str$23)
$str$23:
        /*0012*/ 	.byte	0x2f, 0x74, 0x6d, 0x70, 0x2f, 0x63, 0x75, 0x74, 0x6c, 0x61, 0x73, 0x73, 0x5f, 0x73, 0x77, 0x65
        /*0022*/ 	.byte	0x65, 0x70, 0x5f, 0x73, 0x72, 0x63, 0x2f, 0x69, 0x6e, 0x63, 0x6c, 0x75, 0x64, 0x65, 0x2f, 0x63
        /*0032*/ 	.byte	0x75, 0x74, 0x6c, 0x61, 0x73, 0x73, 0x2f, 0x67, 0x65, 0x6d, 0x6d, 0x2f, 0x63, 0x6f, 0x6c, 0x6c
        /*0042*/ 	.byte	0x65, 0x63, 0x74, 0x69, 0x76, 0x65, 0x2f, 0x73, 0x6d, 0x39, 0x30, 0x5f, 0x6d, 0x6d, 0x61, 0x5f
        /*0052*/ 	.byte	0x74, 0x6d, 0x61, 0x5f, 0x67, 0x6d, 0x6d, 0x61, 0x5f, 0x73, 0x73, 0x5f, 0x77, 0x61, 0x72, 0x70
        /*0062*/ 	.byte	0x73, 0x70, 0x65, 0x63, 0x69, 0x61, 0x6c, 0x69, 0x7a, 0x65, 0x64, 0x2e, 0x68, 0x70, 0x70, 0x00
	.type		__unnamed_1,@object
	.size		__unnamed_1,(.L_0 - __unnamed_1)
__unnamed_1:
        /*0072*/ 	.byte	0x76, 0x6f, 0x69, 0x64, 0x20, 0x63, 0x75, 0x74, 0x6c, 0x61, 0x73, 0x73, 0x3a, 0x3a, 0x67, 0x65
        /* <DEDUP_REMOVED lines=179> */
        /*0bb2*/ 	.byte	0x64, 0x65, 0x6e, 0x74, 0x69, 0x74, 0x79, 0x5d, 0x00
.L_0:


//--------------------- .nv.shared._ZN7cutlass13device_kernelINS_4gemm6kernel13GemmUniversalIN4cute5tupleIJiiiiEEENS1_10collective13CollectiveMmaINS1_34MainloopSm90TmaGmmaWarpSpecializedILi9ENS5_IJNS4_1CILi1EEESB_SB_EEENS1_32KernelTmaWarpSpecializedPingpongEEENS5_IJNSA_ILi64EEENSA_ILi128EEESF_EEENS_6half_tENS5_IJSB_llEEESI_SJ_NS4_8TiledMMAINS4_8MMA_AtomIJNS4_4SM904GMMA26MMA_64x128x16_F32F16F16_SSILNSN_5MajorE1ELSP_1ELNSN_7ScaleInE1ELSQ_1EEEEEENS4_6LayoutISC_NS5_IJNSA_ILi0EEESU_SU_EEEEENS5_IJNS4_10UnderscoreESX_SX_EEEEENS4_13SM90_TMA_LOADENS4_14ComposedLayoutINS4_7SwizzleILi3ELi4ELi3EEENS4_18smem_ptr_flag_bitsILi16EEENST_INS5_IJSF_NSA_ILi8EEEEEENS5_IJSB_SF_EEEEEEEvNS4_8identityES10_S1A_vS1B_EENS_8epilogue10collective6detail29Sm90TmaWarpSpecializedAdapterINS1E_15DefaultEpilogueISI_NS5_IJlSB_lEEES1I_NS1D_6thread17LinearCombinationISI_Li1EffLNS1J_9ScaleType4KindE0ELNS_15FloatRoundStyleE2ESI_EENS1_15EpilogueDefaultEEEEEvvEEEEvNT_6ParamsE --------------------------
	.section	.nv.shared._ZN7cutlass13device_kernelINS_4gemm6kernel13GemmUniversalIN4cute5tupleIJiiiiEEENS1_10collective13CollectiveMmaINS1_34MainloopSm90TmaGmmaWarpSpecializedILi9ENS5_IJNS4_1CILi1EEESB_SB_EEENS1_32KernelTmaWarpSpecializedPingpongEEENS5_IJNSA_ILi64EEENSA_ILi128EEESF_EEENS_6half_tENS5_IJSB_llEEESI_SJ_NS4_8TiledMMAINS4_8MMA_AtomIJNS4_4SM904GMMA26MMA_64x128x16_F32F16F16_SSILNSN_5MajorE1ELSP_1ELNSN_7ScaleInE1ELSQ_1EEEEEENS4_6LayoutISC_NS5_IJNSA_ILi0EEESU_SU_EEEEENS5_IJNS4_10UnderscoreESX_SX_EEEEENS4_13SM90_TMA_LOADENS4_14ComposedLayoutINS4_7SwizzleILi3ELi4ELi3EEENS4_18smem_ptr_flag_bitsILi16EEENST_INS5_IJSF_NSA_ILi8EEEEEENS5_IJSB_SF_EEEEEEEvNS4_8identityES10_S1A_vS1B_EENS_8epilogue10collective6detail29Sm90TmaWarpSpecializedAdapterINS1E_15DefaultEpilogueISI_NS5_IJlSB_lEEES1I_NS1D_6thread17LinearCombinationISI_Li1EffLNS1J_9ScaleType4KindE0ELNS_15FloatRoundStyleE2ESI_EENS1_15EpilogueDefaultEEEEEvvEEEEvNT_6ParamsE,"aw",@nobits
	.sectionflags	@""
	.align	16
	.zero		1024


//--------------------- .nv.shared.reserved.0     --------------------------
	.section	.nv.shared.reserved.0,"aw",@nobits
	.weak		__nv_reservedSMEM_offset_0_alias
	.size		__nv_reservedSMEM_offset_0_alias, 0, 0
	.other		__nv_reservedSMEM_offset_0_alias,@"STO_CUDA_RESERVED_SHARED STV_DEFAULT"
__nv_reservedSMEM_offset_0_alias:
	.zero		0


//--------------------- .nv.global                --------------------------
	.section	.nv.global,"aw",@nobits
.nv.global:
	.type		_ZN40_INTERNAL_baf69270_4_k_cu_e250e322_165794cute1_E,@object
	.size		_ZN40_INTERNAL_baf69270_4_k_cu_e250e322_165794cute1_E,(_ZN40_INTERNAL_baf69270_4_k_cu_e250e322_165794cuda3std3__45__cpo6cbeginE - _ZN40_INTERNAL_baf69270_4_k_cu_e250e322_165794cute1_E)
_ZN40_INTERNAL_baf69270_4_k_cu_e250e322_165794cute1_E:
	.zero		1
	.type		_ZN40_INTERNAL_baf69270_4_k_cu_e250e322_165794cuda3std3__45__cpo6cbeginE,@object
	.size		_ZN40_INTERNAL_baf69270_4_k_cu_e250e322_165794cuda3std3__45__cpo6cbeginE,(_ZN40_INTERNAL_baf69270_4_k_cu_e250e322_165794cuda3std3__48in_placeE - _ZN40_INTERNAL_baf69270_4_k_cu_e250e322_165794cuda3std3__45__cpo6cbeginE)
_ZN40_INTERNAL_baf69270_4_k_cu_e250e322_165794cuda3std3__45__cpo6cbeginE:
	.zero		1
	.type		_ZN40_INTERNAL_baf69270_4_k_cu_e250e322_165794cuda3std3__48in_placeE,@object
	.size		_ZN40_INTERNAL_baf69270_4_k_cu_e250e322_165794cuda3std3__48in_placeE,(_ZN40_INTERNAL_baf69270_4_k_cu_e250e322_165794cuda3std6ranges3__45__cpo9iter_moveE - _ZN40_INTERNAL_baf69270_4_k_cu_e250e322_165794cuda3std3__48in_placeE)
_ZN40_INTERNAL_baf69270_4_k_cu_e250e322_165794cuda3std3__48in_placeE:
	.zero		1
	.type		_ZN40_INTERNAL_baf69270_4_k_cu_e250e322_165794cuda3std6ranges3__45__cpo9iter_moveE,@object
	.size		_ZN40_INTERNAL_baf69270_4_k_cu_e250e322_165794cuda3std6ranges3__45__cpo9iter_moveE,(_ZN40_INTERNAL_baf69270_4_k_cu_e250e322_165794cuda3std3__45__cpo5beginE - _ZN40_INTERNAL_baf69270_4_k_cu_e250e322_165794cuda3std6ranges3__45__cpo9iter_moveE)
_ZN40_INTERNAL_baf69270_4_k_cu_e250e322_165794cuda3std6ranges3__45__cpo9iter_moveE:
	.zero		1
	.type		_ZN40_INTERNAL_baf69270_4_k_cu_e250e322_165794cuda3std3__45__cpo5beginE,@object
	.size		_ZN40_INTERNAL_baf69270_4_k_cu_e250e322_165794cuda3std3__45__cpo5beginE,(_ZN40_INTERNAL_baf69270_4_k_cu_e250e322_165794cuda3std3__442_GLOBAL__N__baf69270_4_k_cu_e250e322_165796ignoreE - _ZN40_INTERNAL_baf69270_4_k_cu_e250e322_165794cuda3std3__45__cpo5beginE)
_ZN40_INTERNAL_baf69270_4_k_cu_e250e322_165794cuda3std3__45__cpo5beginE:
	.zero		1
	.type		_ZN40_INTERNAL_baf69270_4_k_cu_e250e322_165794cuda3std3__442_GLOBAL__N__baf69270_4_k_cu_e250e322_165796ignoreE,@object
	.size		_ZN40_INTERNAL_baf69270_4_k_cu_e250e322_165794cuda3std3__442_GLOBAL__N__baf69270_4_k_cu_e250e322_165796ignoreE,(_ZN40_INTERNAL_baf69270_4_k_cu_e250e322_165794cute7productE - _ZN40_INTERNAL_baf69270_4_k_cu_e250e322_165794cuda3std3__442_GLOBAL__N__baf69270_4_k_cu_e250e322_165796ignoreE)
_ZN40_INTERNAL_baf69270_4_k_cu_e250e322_165794cuda3std3__442_GLOBAL__N__baf69270_4_k_cu_e250e322_165796ignoreE:
	.zero		1
	.type		_ZN40_INTERNAL_baf69270_4_k_cu_e250e322_165794cute7productE,@object
	.size		_ZN40_INTERNAL_baf69270_4_k_cu_e250e322_165794cute7productE,(_ZN40_INTERNAL_baf69270_4_k_cu_e250e322_165794cuda3std3__45__cpo3endE - _ZN40_INTERNAL_baf69270_4_k_cu_e250e322_165794cute7productE)
_ZN40_INTERNAL_baf69270_4_k_cu_e250e322_165794cute7productE:
	.zero		1
	.type		_ZN40_INTERNAL_baf69270_4_k_cu_e250e322_165794cuda3std3__45__cpo3endE,@object
	.size		_ZN40_INTERNAL_baf69270_4_k_cu_e250e322_165794cuda3std3__45__cpo3endE,(_ZN40_INTERNAL_baf69270_4_k_cu_e250e322_165794cuda3std3__419piecewise_constructE - _ZN40_INTERNAL_baf69270_4_k_cu_e250e322_165794cuda3std3__45__cpo3endE)
_ZN40_INTERNAL_baf69270_4_k_cu_e250e322_165794cuda3std3__45__cpo3endE:
	.zero		1
	.type		_ZN40_INTERNAL_baf69270_4_k_cu_e250e322_165794cuda3std3__419piecewise_constructE,@object
	.size		_ZN40_INTERNAL_baf69270_4_k_cu_e250e322_165794cuda3std3__419piecewise_constructE,(_ZN40_INTERNAL_baf69270_4_k_cu_e250e322_165794cuda3std3__45__cpo4cendE - _ZN40_INTERNAL_baf69270_4_k_cu_e250e322_165794cuda3std3__419piecewise_constructE)
_ZN40_INTERNAL_baf69270_4_k_cu_e250e322_165794cuda3std3__419piecewise_constructE:
	.zero		1
	.type		_ZN40_INTERNAL_baf69270_4_k_cu_e250e322_165794cuda3std3__45__cpo4cendE,@object
	.size		_ZN40_INTERNAL_baf69270_4_k_cu_e250e322_165794cuda3std3__45__cpo4cendE,(_ZN40_INTERNAL_baf69270_4_k_cu_e250e322_165794cuda3std6ranges3__45__cpo4swapE - _ZN40_INTERNAL_baf69270_4_k_cu_e250e322_165794cuda3std3__45__cpo4cendE)
_ZN40_INTERNAL_baf69270_4_k_cu_e250e322_165794cuda3std3__45__cpo4cendE:
	.zero		1
	.type		_ZN40_INTERNAL_baf69270_4_k_cu_e250e322_165794cuda3std6ranges3__45__cpo4swapE,@object
	.size		_ZN40_INTERNAL_baf69270_4_k_cu_e250e322_165794cuda3std6ranges3__45__cpo4swapE,(.L_8 - _ZN40_INTERNAL_baf69270_4_k_cu_e250e322_165794cuda3std6ranges3__45__cpo4swapE)
_ZN40_INTERNAL_baf69270_4_k_cu_e250e322_165794cuda3std6ranges3__45__cpo4swapE:
	.zero		1
.L_8:


//--------------------- .nv.constant0._ZN7cutlass13device_kernelINS_4gemm6kernel13GemmUniversalIN4cute5tupleIJiiiiEEENS1_10collective13CollectiveMmaINS1_34MainloopSm90TmaGmmaWarpSpecializedILi9ENS5_IJNS4_1CILi1EEESB_SB_EEENS1_32KernelTmaWarpSpecializedPingpongEEENS5_IJNSA_ILi64EEENSA_ILi128EEESF_EEENS_6half_tENS5_IJSB_llEEESI_SJ_NS4_8TiledMMAINS4_8MMA_AtomIJNS4_4SM904GMMA26MMA_64x128x16_F32F16F16_SSILNSN_5MajorE1ELSP_1ELNSN_7ScaleInE1ELSQ_1EEEEEENS4_6LayoutISC_NS5_IJNSA_ILi0EEESU_SU_EEEEENS5_IJNS4_10UnderscoreESX_SX_EEEEENS4_13SM90_TMA_LOADENS4_14ComposedLayoutINS4_7SwizzleILi3ELi4ELi3EEENS4_18smem_ptr_flag_bitsILi16EEENST_INS5_IJSF_NSA_ILi8EEEEEENS5_IJSB_SF_EEEEEEEvNS4_8identityES10_S1A_vS1B_EENS_8epilogue10collective6detail29Sm90TmaWarpSpecializedAdapterINS1E_15DefaultEpilogueISI_NS5_IJlSB_lEEES1I_NS1D_6thread17LinearCombinationISI_Li1EffLNS1J_9ScaleType4KindE0ELNS_15FloatRoundStyleE2ESI_EENS1_15EpilogueDefaultEEEEEvvEEEEvNT_6ParamsE --------------------------
	.section	.nv.constant0._ZN7cutlass13device_kernelINS_4gemm6kernel13GemmUniversalIN4cute5tupleIJiiiiEEENS1_10collective13CollectiveMmaINS1_34MainloopSm90TmaGmmaWarpSpecializedILi9ENS5_IJNS4_1CILi1EEESB_SB_EEENS1_32KernelTmaWarpSpecializedPingpongEEENS5_IJNSA_ILi64EEENSA_ILi128EEESF_EEENS_6half_tENS5_IJSB_llEEESI_SJ_NS4_8TiledMMAINS4_8MMA_AtomIJNS4_4SM904GMMA26MMA_64x128x16_F32F16F16_SSILNSN_5MajorE1ELSP_1ELNSN_7ScaleInE1ELSQ_1EEEEEENS4_6LayoutISC_NS5_IJNSA_ILi0EEESU_SU_EEEEENS5_IJNS4_10UnderscoreESX_SX_EEEEENS4_13SM90_TMA_LOADENS4_14ComposedLayoutINS4_7SwizzleILi3ELi4ELi3EEENS4_18smem_ptr_flag_bitsILi16EEENST_INS5_IJSF_NSA_ILi8EEEEEENS5_IJSB_SF_EEEEEEEvNS4_8identityES10_S1A_vS1B_EENS_8epilogue10collective6detail29Sm90TmaWarpSpecializedAdapterINS1E_15DefaultEpilogueISI_NS5_IJlSB_lEEES1I_NS1D_6thread17LinearCombinationISI_Li1EffLNS1J_9ScaleType4KindE0ELNS_15FloatRoundStyleE2ESI_EENS1_15EpilogueDefaultEEEEEvvEEEEvNT_6ParamsE,"a",@progbits
	.sectionflags	@""
	.align	4
.nv.constant0._ZN7cutlass13device_kernelINS_4gemm6kernel13GemmUniversalIN4cute5tupleIJiiiiEEENS1_10collective13CollectiveMmaINS1_34MainloopSm90TmaGmmaWarpSpecializedILi9ENS5_IJNS4_1CILi1EEESB_SB_EEENS1_32KernelTmaWarpSpecializedPingpongEEENS5_IJNSA_ILi64EEENSA_ILi128EEESF_EEENS_6half_tENS5_IJSB_llEEESI_SJ_NS4_8TiledMMAINS4_8MMA_AtomIJNS4_4SM904GMMA26MMA_64x128x16_F32F16F16_SSILNSN_5MajorE1ELSP_1ELNSN_7ScaleInE1ELSQ_1EEEEEENS4_6LayoutISC_NS5_IJNSA_ILi0EEESU_SU_EEEEENS5_IJNS4_10UnderscoreESX_SX_EEEEENS4_13SM90_TMA_LOADENS4_14ComposedLayoutINS4_7SwizzleILi3ELi4ELi3EEENS4_18smem_ptr_flag_bitsILi16EEENST_INS5_IJSF_NSA_ILi8EEEEEENS5_IJSB_SF_EEEEEEEvNS4_8identityES10_S1A_vS1B_EENS_8epilogue10collective6detail29Sm90TmaWarpSpecializedAdapterINS1E_15DefaultEpilogueISI_NS5_IJlSB_lEEES1I_NS1D_6thread17LinearCombinationISI_Li1EffLNS1J_9ScaleType4KindE0ELNS_15FloatRoundStyleE2ESI_EENS1_15EpilogueDefaultEEEEEvvEEEEvNT_6ParamsE:
	.zero		1664


//--------------------- SYMBOLS --------------------------

	.type		.nv.reservedSmem.offset0,@object
	.size		.nv.reservedSmem.offset0,0x4
	.type		__assertfail,@function
